// auto-generated by cutlass_sweep.conv — config: {"arch": "sm_90", "cluster_m": 2, "cluster_n": 1, "conv_kind": "wgrad", "dtype": "bf16", "ndim": 2, "tile_k": 32, "tile_m": 128, "tile_n": 64}
#include "cutlass/cutlass.h"
#include "cute/tensor.hpp"
#include "cutlass/kernel_hardware_info.hpp"
#include "cutlass/conv/convolution.h"
#include "cutlass/conv/dispatch_policy.hpp"
#include "cutlass/conv/collective/collective_builder.hpp"
#include "cutlass/conv/kernel/conv_universal.hpp"
#include "cutlass/conv/device/conv_universal_adapter.hpp"
#include "cutlass/epilogue/collective/collective_builder.hpp"

using namespace cute;
using Elem = cutlass::bfloat16_t;
using Acc  = float;
using LayoutAB = cutlass::layout::TensorNHWC;
using LayoutC  = cutlass::layout::TensorKCSR;
constexpr auto ConvOp = cutlass::conv::Operator::kWgrad;
using TileShape    = Shape<_128, Shape<_64>, Shape<_32>>;
using ClusterShape = Shape<_2, _1, _1>;

using CollectiveEpilogue = typename cutlass::epilogue::collective::CollectiveBuilder<
    cutlass::arch::Sm90, cutlass::arch::OpClassTensorOp,
    TileShape, ClusterShape,
    cutlass::epilogue::collective::EpilogueTileAuto,
    Acc, Acc,
    Elem, LayoutC, 128 / cutlass::sizeof_bits<Elem>::value,
    Elem, LayoutC, 128 / cutlass::sizeof_bits<Elem>::value,
    cutlass::epilogue::collective::EpilogueScheduleAuto
  >::CollectiveOp;

using CollectiveMainloop = typename cutlass::conv::collective::CollectiveBuilder<
    cutlass::arch::Sm90, cutlass::arch::OpClassTensorOp, ConvOp,
    Elem, LayoutAB, 128 / cutlass::sizeof_bits<Elem>::value,
    Elem, LayoutAB, 128 / cutlass::sizeof_bits<Elem>::value,
    Acc,
    TileShape, ClusterShape,
    cutlass::conv::collective::StageCountAutoCarveout<
        static_cast<int>(sizeof(typename CollectiveEpilogue::SharedStorage))>,
    cutlass::conv::collective::KernelScheduleAuto
  >::CollectiveOp;

using ProblemShape = cutlass::conv::ConvProblemShape<
    ConvOp, CollectiveMainloop::DispatchPolicy::NumSpatialDimensions>;
using ConvKernel = cutlass::conv::kernel::ConvUniversal<
    ProblemShape, CollectiveMainloop, CollectiveEpilogue>;
using Conv = cutlass::conv::device::ConvUniversalAdapter<ConvKernel>;

auto* _anchor = &cutlass::device_kernel<ConvKernel>;


// ===== COMPILED SASS (sm_90a) =====

	.target	sm_90a

	.elftype	@"ET_EXEC"


//--------------------- .note.nv.tkinfo           --------------------------
	.section	.note.nv.tkinfo,"",@"SHT_NOTE"
	.sectionflags	@"SHF_NOTE_NV_TKINFO"
	.tkinfo
        /*0018*/ 	.word	0x00000002
        /*0030*/ 	.string	""
        /*0030*/ 	.string	"ptxas"
        /*0030*/ 	.string	"Cuda compilation tools, release 13.0, V13.0.88"
        /*0030*/ 	.string	"Build cuda_13.0.r13.0/compiler.36424714_0"
        /*0030*/ 	.string	"-arch sm_90a -m 64 "



//--------------------- .note.nv.cuinfo           --------------------------
	.section	.note.nv.cuinfo,"",@"SHT_NOTE"
	.sectionflags	@"SHF_NOTE_NV_CUINFO"
        /*0018*/ 	.short	0x0002
        /*001a*/ 	.short	0x005a
        /*001c*/ 	.short	0x0082
	.zero		2


//--------------------- .nv.info                  --------------------------
	.section	.nv.info,"",@"SHT_CUDA_INFO"
	.align	4


	//----- nvinfo : EIATTR_REGCOUNT
	.align		4
        /*0000*/ 	.byte	0x04, 0x2f
        /*0002*/ 	.short	(.L_12 - .L_11)
	.align		4
.L_11:
        /*0004*/ 	.word	index@(_ZN7cutlass13device_kernelINS_4conv6kernel13ConvUniversalINS1_16ConvProblemShapeILNS1_8OperatorE2ELi2EEENS1_10collective14CollectiveConvINS1_46MainloopSm90TmaGmmaWarpSpecializedImplicitGemmILS5_2ELi18ELi2EN4cute5tupleIJNSA_1CILi2EEENSC_ILi1EEESE_EEENS1_36KernelImplicitTmaWarpSpecializedSm90ELi1EEENSB_IJNSC_ILi128EEENSB_IJNSC_ILi64EEEEEENSB_IJNSC_ILi32EEEEEEEEENS_10bfloat16_tESO_NSA_8TiledMMAINSA_8MMA_AtomIJNSA_4SM904GMMA27MMA_64x64x16_F32BF16BF16_SSILNSS_5MajorE1ELSU_1ELNSS_7ScaleInE1ELSV_1EEEEEENSA_6LayoutINSB_IJSE_SE_SE_EEENSB_IJNSC_ILi0EEES10_S10_EEEEENSB_IJNSA_10UnderscoreES13_S13_EEEEENS7_6detail26Sm90ImplicitGemmTileTraitsINSA_13SM90_TMA_LOADENSA_14ComposedLayoutINSA_7SwizzleILi3ELi4ELi3EEENSA_18smem_ptr_flag_bitsILi16EEENSY_INSB_IJNSB_IJSJ_SD_EEENSB_IJNSC_ILi8EEENSC_ILi4EEEEEENSB_IJSE_NSC_ILi18EEEEEEEEENSB_IJNSB_IJSE_NSC_ILi2048EEEEEENSB_IJSJ_NSC_ILi512EEEEEENSB_IJS10_NSC_ILi4096EEEEEEEEEEEEEvEENS17_INSA_30SM90_TMA_LOAD_IM2COL_MULTICASTENS19_IS1B_S1D_NSY_INSB_IJNSB_IJSJ_SE_EEES1H_S1J_EEENSB_IJNSB_IJSE_S10_EEES1O_NSB_IJS10_S1L_EEEEEEEEEEvEEEENS_8epilogue10collective6detail29Sm90TmaWarpSpecializedAdapterINS26_15DefaultEpilogueISO_NSB_IJlNSB_IJSE_llEEES10_EEES2B_NS25_6thread17LinearCombinationISO_Li1EffLNS2C_9ScaleType4KindE0ELNS_15FloatRoundStyleE2ESO_EENS_4gemm15EpilogueDefaultEEEEEvvEEEEvNT_6ParamsE)
        /*0008*/ 	.word	0x0000006a


	//----- nvinfo : EIATTR_FRAME_SIZE
	.align		4
.L_12:
        /*000c*/ 	.byte	0x04, 0x11
        /*000e*/ 	.short	(.L_14 - .L_13)
	.align		4
.L_13:
        /*0010*/ 	.word	index@(_ZN7cutlass13device_kernelINS_4conv6kernel13ConvUniversalINS1_16ConvProblemShapeILNS1_8OperatorE2ELi2EEENS1_10collective14CollectiveConvINS1_46MainloopSm90TmaGmmaWarpSpecializedImplicitGemmILS5_2ELi18ELi2EN4cute5tupleIJNSA_1CILi2EEENSC_ILi1EEESE_EEENS1_36KernelImplicitTmaWarpSpecializedSm90ELi1EEENSB_IJNSC_ILi128EEENSB_IJNSC_ILi64EEEEEENSB_IJNSC_ILi32EEEEEEEEENS_10bfloat16_tESO_NSA_8TiledMMAINSA_8MMA_AtomIJNSA_4SM904GMMA27MMA_64x64x16_F32BF16BF16_SSILNSS_5MajorE1ELSU_1ELNSS_7ScaleInE1ELSV_1EEEEEENSA_6LayoutINSB_IJSE_SE_SE_EEENSB_IJNSC_ILi0EEES10_S10_EEEEENSB_IJNSA_10UnderscoreES13_S13_EEEEENS7_6detail26Sm90ImplicitGemmTileTraitsINSA_13SM90_TMA_LOADENSA_14ComposedLayoutINSA_7SwizzleILi3ELi4ELi3EEENSA_18smem_ptr_flag_bitsILi16EEENSY_INSB_IJNSB_IJSJ_SD_EEENSB_IJNSC_ILi8EEENSC_ILi4EEEEEENSB_IJSE_NSC_ILi18EEEEEEEEENSB_IJNSB_IJSE_NSC_ILi2048EEEEEENSB_IJSJ_NSC_ILi512EEEEEENSB_IJS10_NSC_ILi4096EEEEEEEEEEEEEvEENS17_INSA_30SM90_TMA_LOAD_IM2COL_MULTICASTENS19_IS1B_S1D_NSY_INSB_IJNSB_IJSJ_SE_EEES1H_S1J_EEENSB_IJNSB_IJSE_S10_EEES1O_NSB_IJS10_S1L_EEEEEEEEEEvEEEENS_8epilogue10collective6detail29Sm90TmaWarpSpecializedAdapterINS26_15DefaultEpilogueISO_NSB_IJlNSB_IJSE_llEEES10_EEES2B_NS25_6thread17LinearCombinationISO_Li1EffLNS2C_9ScaleType4KindE0ELNS_15FloatRoundStyleE2ESO_EENS_4gemm15EpilogueDefaultEEEEEvvEEEEvNT_6ParamsE)
        /*0014*/ 	.word	0x00000000


	//----- nvinfo : EIATTR_MIN_STACK_SIZE
	.align		4
.L_14:
        /*0018*/ 	.byte	0x04, 0x12
        /*001a*/ 	.short	(.L_16 - .L_15)
	.align		4
.L_15:
        /*001c*/ 	.word	index@(_ZN7cutlass13device_kernelINS_4conv6kernel13ConvUniversalINS1_16ConvProblemShapeILNS1_8OperatorE2ELi2EEENS1_10collective14CollectiveConvINS1_46MainloopSm90TmaGmmaWarpSpecializedImplicitGemmILS5_2ELi18ELi2EN4cute5tupleIJNSA_1CILi2EEENSC_ILi1EEESE_EEENS1_36KernelImplicitTmaWarpSpecializedSm90ELi1EEENSB_IJNSC_ILi128EEENSB_IJNSC_ILi64EEEEEENSB_IJNSC_ILi32EEEEEEEEENS_10bfloat16_tESO_NSA_8TiledMMAINSA_8MMA_AtomIJNSA_4SM904GMMA27MMA_64x64x16_F32BF16BF16_SSILNSS_5MajorE1ELSU_1ELNSS_7ScaleInE1ELSV_1EEEEEENSA_6LayoutINSB_IJSE_SE_SE_EEENSB_IJNSC_ILi0EEES10_S10_EEEEENSB_IJNSA_10UnderscoreES13_S13_EEEEENS7_6detail26Sm90ImplicitGemmTileTraitsINSA_13SM90_TMA_LOADENSA_14ComposedLayoutINSA_7SwizzleILi3ELi4ELi3EEENSA_18smem_ptr_flag_bitsILi16EEENSY_INSB_IJNSB_IJSJ_SD_EEENSB_IJNSC_ILi8EEENSC_ILi4EEEEEENSB_IJSE_NSC_ILi18EEEEEEEEENSB_IJNSB_IJSE_NSC_ILi2048EEEEEENSB_IJSJ_NSC_ILi512EEEEEENSB_IJS10_NSC_ILi4096EEEEEEEEEEEEEvEENS17_INSA_30SM90_TMA_LOAD_IM2COL_MULTICASTENS19_IS1B_S1D_NSY_INSB_IJNSB_IJSJ_SE_EEES1H_S1J_EEENSB_IJNSB_IJSE_S10_EEES1O_NSB_IJS10_S1L_EEEEEEEEEEvEEEENS_8epilogue10collective6detail29Sm90TmaWarpSpecializedAdapterINS26_15DefaultEpilogueISO_NSB_IJlNSB_IJSE_llEEES10_EEES2B_NS25_6thread17LinearCombinationISO_Li1EffLNS2C_9ScaleType4KindE0ELNS_15FloatRoundStyleE2ESO_EENS_4gemm15EpilogueDefaultEEEEEvvEEEEvNT_6ParamsE)
        /*0020*/ 	.word	0x00000000
.L_16:


//--------------------- .nv.compat                --------------------------
	.section	.nv.compat,"",@"SHT_CUDA_COMPAT_INFO"
	.align	4
        /*0000*/ 	.byte	0x02, 0x09, 0x01, 0x00, 0x02, 0x02, 0x04, 0x00, 0x02, 0x05, 0x05, 0x00, 0x03, 0x07, 0x01, 0x01
        /*0010*/ 	.byte	0x02, 0x03, 0x01, 0x00, 0x02, 0x06, 0x01, 0x00, 0x04, 0x0b, 0x08, 0x00, 0x00, 0x00, 0x00, 0x00
        /*0020*/ 	.byte	0x00, 0x00, 0x00, 0x00


//--------------------- .nv.info._ZN7cutlass13device_kernelINS_4conv6kernel13ConvUniversalINS1_16ConvProblemShapeILNS1_8OperatorE2ELi2EEENS1_10collective14CollectiveConvINS1_46MainloopSm90TmaGmmaWarpSpecializedImplicitGemmILS5_2ELi18ELi2EN4cute5tupleIJNSA_1CILi2EEENSC_ILi1EEESE_EEENS1_36KernelImplicitTmaWarpSpecializedSm90ELi1EEENSB_IJNSC_ILi128EEENSB_IJNSC_ILi64EEEEEENSB_IJNSC_ILi32EEEEEEEEENS_10bfloat16_tESO_NSA_8TiledMMAINSA_8MMA_AtomIJNSA_4SM904GMMA27MMA_64x64x16_F32BF16BF16_SSILNSS_5MajorE1ELSU_1ELNSS_7ScaleInE1ELSV_1EEEEEENSA_6LayoutINSB_IJSE_SE_SE_EEENSB_IJNSC_ILi0EEES10_S10_EEEEENSB_IJNSA_10UnderscoreES13_S13_EEEEENS7_6detail26Sm90ImplicitGemmTileTraitsINSA_13SM90_TMA_LOADENSA_14ComposedLayoutINSA_7SwizzleILi3ELi4ELi3EEENSA_18smem_ptr_flag_bitsILi16EEENSY_INSB_IJNSB_IJSJ_SD_EEENSB_IJNSC_ILi8EEENSC_ILi4EEEEEENSB_IJSE_NSC_ILi18EEEEEEEEENSB_IJNSB_IJSE_NSC_ILi2048EEEEEENSB_IJSJ_NSC_ILi512EEEEEENSB_IJS10_NSC_ILi4096EEEEEEEEEEEEEvEENS17_INSA_30SM90_TMA_LOAD_IM2COL_MULTICASTENS19_IS1B_S1D_NSY_INSB_IJNSB_IJSJ_SE_EEES1H_S1J_EEENSB_IJNSB_IJSE_S10_EEES1O_NSB_IJS10_S1L_EEEEEEEEEEvEEEENS_8epilogue10collective6detail29Sm90TmaWarpSpecializedAdapterINS26_15DefaultEpilogueISO_NSB_IJlNSB_IJSE_llEEES10_EEES2B_NS25_6thread17LinearCombinationISO_Li1EffLNS2C_9ScaleType4KindE0ELNS_15FloatRoundStyleE2ESO_EENS_4gemm15EpilogueDefaultEEEEEvvEEEEvNT_6ParamsE --------------------------
	.section	.nv.info._ZN7cutlass13device_kernelINS_4conv6kernel13ConvUniversalINS1_16ConvProblemShapeILNS1_8OperatorE2ELi2EEENS1_10collective14CollectiveConvINS1_46MainloopSm90TmaGmmaWarpSpecializedImplicitGemmILS5_2ELi18ELi2EN4cute5tupleIJNSA_1CILi2EEENSC_ILi1EEESE_EEENS1_36KernelImplicitTmaWarpSpecializedSm90ELi1EEENSB_IJNSC_ILi128EEENSB_IJNSC_ILi64EEEEEENSB_IJNSC_ILi32EEEEEEEEENS_10bfloat16_tESO_NSA_8TiledMMAINSA_8MMA_AtomIJNSA_4SM904GMMA27MMA_64x64x16_F32BF16BF16_SSILNSS_5MajorE1ELSU_1ELNSS_7ScaleInE1ELSV_1EEEEEENSA_6LayoutINSB_IJSE_SE_SE_EEENSB_IJNSC_ILi0EEES10_S10_EEEEENSB_IJNSA_10UnderscoreES13_S13_EEEEENS7_6detail26Sm90ImplicitGemmTileTraitsINSA_13SM90_TMA_LOADENSA_14ComposedLayoutINSA_7SwizzleILi3ELi4ELi3EEENSA_18smem_ptr_flag_bitsILi16EEENSY_INSB_IJNSB_IJSJ_SD_EEENSB_IJNSC_ILi8EEENSC_ILi4EEEEEENSB_IJSE_NSC_ILi18EEEEEEEEENSB_IJNSB_IJSE_NSC_ILi2048EEEEEENSB_IJSJ_NSC_ILi512EEEEEENSB_IJS10_NSC_ILi4096EEEEEEEEEEEEEvEENS17_INSA_30SM90_TMA_LOAD_IM2COL_MULTICASTENS19_IS1B_S1D_NSY_INSB_IJNSB_IJSJ_SE_EEES1H_S1J_EEENSB_IJNSB_IJSE_S10_EEES1O_NSB_IJS10_S1L_EEEEEEEEEEvEEEENS_8epilogue10collective6detail29Sm90TmaWarpSpecializedAdapterINS26_15DefaultEpilogueISO_NSB_IJlNSB_IJSE_llEEES10_EEES2B_NS25_6thread17LinearCombinationISO_Li1EffLNS2C_9ScaleType4KindE0ELNS_15FloatRoundStyleE2ESO_EENS_4gemm15EpilogueDefaultEEEEEvvEEEEvNT_6ParamsE,"",@"SHT_CUDA_INFO"
	.sectionflags	@""
	.align	4


	//----- nvinfo : EIATTR_CUDA_API_VERSION
	.align		4
        /*0000*/ 	.byte	0x04, 0x37
        /*0002*/ 	.short	(.L_18 - .L_17)
.L_17:
        /*0004*/ 	.word	0x00000082


	//----- nvinfo : EIATTR_KPARAM_INFO
	.align		4
.L_18:
        /*0008*/ 	.byte	0x04, 0x17
        /*000a*/ 	.short	(.L_20 - .L_19)
.L_19:
        /*000c*/ 	.word	0x00000000
        /*0010*/ 	.short	0x0000
        /*0012*/ 	.short	0x0070
        /*0014*/ 	.byte	0x00, 0xf0, 0x01, 0x0e


	//----- nvinfo : EIATTR_SPARSE_MMA_MASK
	.align		4
.L_20:
        /*0018*/ 	.byte	0x03, 0x50
        /*001a*/ 	.short	0x0000


	//----- nvinfo : EIATTR_MAXREG_COUNT
	.align		4
        /*001c*/ 	.byte	0x03, 0x1b
        /*001e*/ 	.short	0x00ff


	//----- nvinfo : EIATTR_NUM_BARRIERS
	.align		4
        /*0020*/ 	.byte	0x02, 0x4c
        /*0022*/ 	.byte	0x01
	.zero		1


	//----- nvinfo : EIATTR_MERCURY_ISA_VERSION
	.align		4
        /*0024*/ 	.byte	0x03, 0x5f
        /*0026*/ 	.short	0x0101


	//----- nvinfo : EIATTR_COOP_GROUP_MASK_REGIDS
	.align		4
        /*0028*/ 	.byte	0x04, 0x29
        /*002a*/ 	.short	(.L_22 - .L_21)


	//   ....[0]....
.L_21:
        /*002c*/ 	.word	0xffffffff


	//   ....[1]....
        /*0030*/ 	.word	0xffffffff


	//   ....[2]....
        /*0034*/ 	.word	0xffffffff


	//   ....[3]....
        /*0038*/ 	.word	0xffffffff


	//----- nvinfo : EIATTR_COOP_GROUP_INSTR_OFFSETS
	.align		4
.L_22:
        /*003c*/ 	.byte	0x04, 0x28
        /*003e*/ 	.short	(.L_24 - .L_23)


	//   ....[0]....
.L_23:
        /*0040*/ 	.word	0x00000070


	//   ....[1]....
        /*0044*/ 	.word	0x00000080


	//   ....[2]....
        /*0048*/ 	.word	0x00000140


	//   ....[3]....
        /*004c*/ 	.word	0x00000890


	//----- nvinfo : EIATTR_MBARRIER_INSTR_OFFSETS
	.align		4
.L_24:
        /*0050*/ 	.byte	0x04, 0x39
        /*0052*/ 	.short	(.L_26 - .L_25)


	//   ....[0]....
.L_25:
        /*0054*/ 	.word	0x00000310
        /*0058*/ 	.word	0x000000ff
        /*005c*/ 	.word	0x00036000
        /*0060*/ 	.short	0x0100
        /*0062*/ 	.byte	0x08
	.zero		1


	//   ....[1]....
        /*0064*/ 	.word	0x00000320
        /*0068*/ 	.word	0x000000ff
        /*006c*/ 	.word	0x00036090
        /*0070*/ 	.short	0x0100
        /*0072*/ 	.byte	0x08
	.zero		1


	//   ....[2]....
        /*0074*/ 	.word	0x00000330
        /*0078*/ 	.word	0x000000ff
        /*007c*/ 	.word	0x00036008
        /*0080*/ 	.short	0x0100
        /*0082*/ 	.byte	0x08
	.zero		1


	//   ....[3]....
        /*0084*/ 	.word	0x00000340
        /*0088*/ 	.word	0x000000ff
        /*008c*/ 	.word	0x00036098
        /*0090*/ 	.short	0x0100
        /*0092*/ 	.byte	0x08
	.zero		1


	//   ....[4]....
        /*0094*/ 	.word	0x00000350
        /*0098*/ 	.word	0x000000ff
        /*009c*/ 	.word	0x00036010
        /*00a0*/ 	.short	0x0100
        /*00a2*/ 	.byte	0x08
	.zero		1


	//   ....[5]....
        /*00a4*/ 	.word	0x00000360
        /*00a8*/ 	.word	0x000000ff
        /*00ac*/ 	.word	0x000360a0
        /*00b0*/ 	.short	0x0100
        /*00b2*/ 	.byte	0x08
	.zero		1


	//   ....[6]....
        /*00b4*/ 	.word	0x00000370
        /*00b8*/ 	.word	0x000000ff
        /*00bc*/ 	.word	0x00036018
        /*00c0*/ 	.short	0x0100
        /*00c2*/ 	.byte	0x08
	.zero		1


	//   ....[7]....
        /*00c4*/ 	.word	0x00000380
        /*00c8*/ 	.word	0x000000ff
        /*00cc*/ 	.word	0x000360a8
        /*00d0*/ 	.short	0x0100
        /*00d2*/ 	.byte	0x08
	.zero		1


	//   ....[8]....
        /*00d4*/ 	.word	0x00000390
        /*00d8*/ 	.word	0x000000ff
        /*00dc*/ 	.word	0x00036020
        /*00e0*/ 	.short	0x0100
        /*00e2*/ 	.byte	0x08
	.zero		1


	//   ....[9]....
        /*00e4*/ 	.word	0x000003a0
        /*00e8*/ 	.word	0x000000ff
        /*00ec*/ 	.word	0x000360b0
        /*00f0*/ 	.short	0x0100
        /*00f2*/ 	.byte	0x08
	.zero		1


	//   ....[10]....
        /*00f4*/ 	.word	0x000003b0
        /*00f8*/ 	.word	0x000000ff
        /*00fc*/ 	.word	0x00036028
        /*0100*/ 	.short	0x0100
        /*0102*/ 	.byte	0x08
	.zero		1


	//   ....[11]....
        /*0104*/ 	.word	0x000003c0
        /*0108*/ 	.word	0x000000ff
        /*010c*/ 	.word	0x000360b8
        /*0110*/ 	.short	0x0100
        /*0112*/ 	.byte	0x08
	.zero		1


	//   ....[12]....
        /*0114*/ 	.word	0x000003d0
        /*0118*/ 	.word	0x000000ff
        /*011c*/ 	.word	0x00036030
        /*0120*/ 	.short	0x0100
        /*0122*/ 	.byte	0x08
	.zero		1


	//   ....[13]....
        /*0124*/ 	.word	0x000003e0
        /*0128*/ 	.word	0x000000ff
        /*012c*/ 	.word	0x000360c0
        /*0130*/ 	.short	0x0100
        /*0132*/ 	.byte	0x08
	.zero		1


	//   ....[14]....
        /*0134*/ 	.word	0x000003f0
        /*0138*/ 	.word	0x000000ff
        /*013c*/ 	.word	0x00036038
        /*0140*/ 	.short	0x0100
        /*0142*/ 	.byte	0x08
	.zero		1


	//   ....[15]....
        /*0144*/ 	.word	0x00000400
        /*0148*/ 	.word	0x000000ff
        /*014c*/ 	.word	0x000360c8
        /*0150*/ 	.short	0x0100
        /*0152*/ 	.byte	0x08
	.zero		1


	//   ....[16]....
        /*0154*/ 	.word	0x00000410
        /*0158*/ 	.word	0x000000ff
        /*015c*/ 	.word	0x00036040
        /*0160*/ 	.short	0x0100
        /*0162*/ 	.byte	0x08
	.zero		1


	//   ....[17]....
        /*0164*/ 	.word	0x00000420
        /*0168*/ 	.word	0x000000ff
        /*016c*/ 	.word	0x000360d0
        /*0170*/ 	.short	0x0100
        /*0172*/ 	.byte	0x08
	.zero		1


	//   ....[18]....
        /*0174*/ 	.word	0x00000430
        /*0178*/ 	.word	0x000000ff
        /*017c*/ 	.word	0x00036048
        /*0180*/ 	.short	0x0100
        /*0182*/ 	.byte	0x08
	.zero		1


	//   ....[19]....
        /*0184*/ 	.word	0x00000440
        /*0188*/ 	.word	0x000000ff
        /*018c*/ 	.word	0x000360d8
        /*0190*/ 	.short	0x0100
        /*0192*/ 	.byte	0x08
	.zero		1


	//   ....[20]....
        /*0194*/ 	.word	0x00000450
        /*0198*/ 	.word	0x000000ff
        /*019c*/ 	.word	0x00036050
        /*01a0*/ 	.short	0x0100
        /*01a2*/ 	.byte	0x08
	.zero		1


	//   ....[21]....
        /*01a4*/ 	.word	0x00000460
        /*01a8*/ 	.word	0x000000ff
        /*01ac*/ 	.word	0x000360e0
        /*01b0*/ 	.short	0x0100
        /*01b2*/ 	.byte	0x08
	.zero		1


	//   ....[22]....
        /*01b4*/ 	.word	0x00000470
        /*01b8*/ 	.word	0x000000ff
        /*01bc*/ 	.word	0x00036058
        /*01c0*/ 	.short	0x0100
        /*01c2*/ 	.byte	0x08
	.zero		1


	//   ....[23]....
        /*01c4*/ 	.word	0x00000480
        /*01c8*/ 	.word	0x000000ff
        /*01cc*/ 	.word	0x000360e8
        /*01d0*/ 	.short	0x0100
        /*01d2*/ 	.byte	0x08
	.zero		1


	//   ....[24]....
        /*01d4*/ 	.word	0x00000490
        /*01d8*/ 	.word	0x000000ff
        /*01dc*/ 	.word	0x00036060
        /*01e0*/ 	.short	0x0100
        /*01e2*/ 	.byte	0x08
	.zero		1


	//   ....[25]....
        /*01e4*/ 	.word	0x000004a0
        /*01e8*/ 	.word	0x000000ff
        /*01ec*/ 	.word	0x000360f0
        /*01f0*/ 	.short	0x0100
        /*01f2*/ 	.byte	0x08
	.zero		1


	//   ....[26]....
        /*01f4*/ 	.word	0x000004b0
        /*01f8*/ 	.word	0x000000ff
        /*01fc*/ 	.word	0x00036068
        /*0200*/ 	.short	0x0100
        /*0202*/ 	.byte	0x08
	.zero		1


	//   ....[27]....
        /*0204*/ 	.word	0x000004c0
        /*0208*/ 	.word	0x000000ff
        /*020c*/ 	.word	0x000360f8
        /*0210*/ 	.short	0x0100
        /*0212*/ 	.byte	0x08
	.zero		1


	//   ....[28]....
        /*0214*/ 	.word	0x000004d0
        /*0218*/ 	.word	0x000000ff
        /*021c*/ 	.word	0x00036070
        /*0220*/ 	.short	0x0100
        /*0222*/ 	.byte	0x08
	.zero		1


	//   ....[29]....
        /*0224*/ 	.word	0x000004e0
        /*0228*/ 	.word	0x000000ff
        /*022c*/ 	.word	0x00036100
        /*0230*/ 	.short	0x0100
        /*0232*/ 	.byte	0x08
	.zero		1


	//   ....[30]....
        /*0234*/ 	.word	0x000004f0
        /*0238*/ 	.word	0x000000ff
        /*023c*/ 	.word	0x00036078
        /*0240*/ 	.short	0x0100
        /*0242*/ 	.byte	0x08
	.zero		1


	//   ....[31]....
        /*0244*/ 	.word	0x00000500
        /*0248*/ 	.word	0x000000ff
        /*024c*/ 	.word	0x00036108
        /*0250*/ 	.short	0x0100
        /*0252*/ 	.byte	0x08
	.zero		1


	//   ....[32]....
        /*0254*/ 	.word	0x00000510
        /*0258*/ 	.word	0x000000ff
        /*025c*/ 	.word	0x00036080
        /*0260*/ 	.short	0x0100
        /*0262*/ 	.byte	0x08
	.zero		1


	//   ....[33]....
        /*0264*/ 	.word	0x00000520
        /*0268*/ 	.word	0x000000ff
        /*026c*/ 	.word	0x00036110
        /*0270*/ 	.short	0x0100
        /*0272*/ 	.byte	0x08
	.zero		1


	//   ....[34]....
        /*0274*/ 	.word	0x00000530
        /*0278*/ 	.word	0x000000ff
        /*027c*/ 	.word	0x00036088
        /*0280*/ 	.short	0x0100
        /*0282*/ 	.byte	0x08
	.zero		1


	//   ....[35]....
        /*0284*/ 	.word	0x00000540
        /*0288*/ 	.word	0x000000ff
        /*028c*/ 	.word	0x00036118
        /*0290*/ 	.short	0x0100
        /*0292*/ 	.byte	0x08
	.zero		1


	//   ....[36]....
        /*0294*/ 	.word	0x00001270
        /*0298*/ 	.word	0x00000007
        /*029c*/ 	.word	0x00036000
        /*02a0*/ 	.short	0x010a
        /*02a2*/ 	.byte	0x3f
	.zero		1


	//   ....[37]....
        /*02a4*/ 	.word	0x000015b0
        /*02a8*/ 	.word	0x00000009
        /*02ac*/ 	.word	0x00036000
        /*02b0*/ 	.short	0x010a
        /*02b2*/ 	.byte	0x3f
	.zero		1


	//   ....[38]....
        /*02b4*/ 	.word	0x000017b0
        /*02b8*/ 	.word	0x00000009
        /*02bc*/ 	.word	0x00000000
        /*02c0*/ 	.short	0x0101
        /*02c2*/ 	.byte	0x3f
	.zero		1


	//   ....[39]....
        /*02c4*/ 	.word	0x00001a00
        /*02c8*/ 	.word	0x00000003
        /*02cc*/ 	.word	0x00000000
        /*02d0*/ 	.short	0x0101
        /*02d2*/ 	.byte	0x3f
	.zero		1


	//   ....[40]....
        /*02d4*/ 	.word	0x00006aa0
        /*02d8*/ 	.word	0x00000009
        /*02dc*/ 	.word	0x00036090
        /*02e0*/ 	.short	0x010a
        /*02e2*/ 	.byte	0x3f
	.zero		1


	//   ....[41]....
        /*02e4*/ 	.word	0x000070f0
        /*02e8*/ 	.word	0x00000003
        /*02ec*/ 	.word	0x00000000
        /*02f0*/ 	.short	0x010a
        /*02f2*/ 	.byte	0x3f
	.zero		1


	//   ....[42]....
        /*02f4*/ 	.word	0x000071a0
        /*02f8*/ 	.word	0x00000000
        /*02fc*/ 	.word	0x00000000
        /*0300*/ 	.short	0x010a
        /*0302*/ 	.byte	0x3f
	.zero		1


	//   ....[43]....
        /*0304*/ 	.word	0x00007250
        /*0308*/ 	.word	0x00000000
        /*030c*/ 	.word	0x00000000
        /*0310*/ 	.short	0x010a
        /*0312*/ 	.byte	0x3f
	.zero		1


	//   ....[44]....
        /*0314*/ 	.word	0x00007300
        /*0318*/ 	.word	0x00000000
        /*031c*/ 	.word	0x00000000
        /*0320*/ 	.short	0x010a
        /*0322*/ 	.byte	0x3f
	.zero		1


	//   ....[45]....
        /*0324*/ 	.word	0x000073b0
        /*0328*/ 	.word	0x00000000
        /*032c*/ 	.word	0x00000000
        /*0330*/ 	.short	0x010a
        /*0332*/ 	.byte	0x3f
	.zero		1


	//   ....[46]....
        /*0334*/ 	.word	0x00007460
        /*0338*/ 	.word	0x00000000
        /*033c*/ 	.word	0x00000000
        /*0340*/ 	.short	0x010a
        /*0342*/ 	.byte	0x3f
	.zero		1


	//   ....[47]....
        /*0344*/ 	.word	0x00007510
        /*0348*/ 	.word	0x00000000
        /*034c*/ 	.word	0x00000000
        /*0350*/ 	.short	0x010a
        /*0352*/ 	.byte	0x3f
	.zero		1


	//   ....[48]....
        /*0354*/ 	.word	0x000075c0
        /*0358*/ 	.word	0x00000000
        /*035c*/ 	.word	0x00000000
        /*0360*/ 	.short	0x010a
        /*0362*/ 	.byte	0x3f
	.zero		1


	//   ....[49]....
        /*0364*/ 	.word	0x00007670
        /*0368*/ 	.word	0x00000000
        /*036c*/ 	.word	0x00000000
        /*0370*/ 	.short	0x010a
        /*0372*/ 	.byte	0x3f
	.zero		1


	//   ....[50]....
        /*0374*/ 	.word	0x00007720
        /*0378*/ 	.word	0x00000000
        /*037c*/ 	.word	0x00000000
        /*0380*/ 	.short	0x010a
        /*0382*/ 	.byte	0x3f
	.zero		1


	//   ....[51]....
        /*0384*/ 	.word	0x000077d0
        /*0388*/ 	.word	0x00000000
        /*038c*/ 	.word	0x00000000
        /*0390*/ 	.short	0x010a
        /*0392*/ 	.byte	0x3f
	.zero		1


	//   ....[52]....
        /*0394*/ 	.word	0x00007880
        /*0398*/ 	.word	0x00000000
        /*039c*/ 	.word	0x00000000
        /*03a0*/ 	.short	0x010a
        /*03a2*/ 	.byte	0x3f
	.zero		1


	//   ....[53]....
        /*03a4*/ 	.word	0x00007930
        /*03a8*/ 	.word	0x00000000
        /*03ac*/ 	.word	0x00000000
        /*03b0*/ 	.short	0x010a
        /*03b2*/ 	.byte	0x3f
	.zero		1


	//   ....[54]....
        /*03b4*/ 	.word	0x000079e0
        /*03b8*/ 	.word	0x00000000
        /*03bc*/ 	.word	0x00000000
        /*03c0*/ 	.short	0x010a
        /*03c2*/ 	.byte	0x3f
	.zero		1


	//   ....[55]....
        /*03c4*/ 	.word	0x00007a90
        /*03c8*/ 	.word	0x00000000
        /*03cc*/ 	.word	0x00000000
        /*03d0*/ 	.short	0x010a
        /*03d2*/ 	.byte	0x3f
	.zero		1


	//   ....[56]....
        /*03d4*/ 	.word	0x00007b40
        /*03d8*/ 	.word	0x00000000
        /*03dc*/ 	.word	0x00000000
        /*03e0*/ 	.short	0x010a
        /*03e2*/ 	.byte	0x3f
	.zero		1


	//   ....[57]....
        /*03e4*/ 	.word	0x00007bf0
        /*03e8*/ 	.word	0x00000000
        /*03ec*/ 	.word	0x00000000
        /*03f0*/ 	.short	0x010a
        /*03f2*/ 	.byte	0x3f
	.zero		1


	//   ....[58]....
        /*03f4*/ 	.word	0x00007ca0
        /*03f8*/ 	.word	0x00000005
        /*03fc*/ 	.word	0x00000000
        /*0400*/ 	.short	0x010a
        /*0402*/ 	.byte	0x3f
	.zero		1


	//----- nvinfo : EIATTR_NUM_MBARRIERS
	.align		4
.L_26:
        /*0404*/ 	.byte	0x03, 0x38
        /*0406*/ 	.short	0x0024


	//----- nvinfo : EIATTR_EXIT_INSTR_OFFSETS
	.align		4
        /*0408*/ 	.byte	0x04, 0x1c
        /*040a*/ 	.short	(.L_28 - .L_27)


	//   ....[0]....
.L_27:
        /*040c*/ 	.word	0x00000fa0


	//   ....[1]....
        /*0410*/ 	.word	0x00001c40


	//   ....[2]....
        /*0414*/ 	.word	0x00001d60


	//   ....[3]....
        /*0418*/ 	.word	0x00005350


	//   ....[4]....
        /*041c*/ 	.word	0x00005380


	//   ....[5]....
        /*0420*/ 	.word	0x00006880


	//   ....[6]....
        /*0424*/ 	.word	0x000068b0


	//   ....[7]....
        /*0428*/ 	.word	0x000068d0


	//   ....[8]....
        /*042c*/ 	.word	0x00006fe0


	//   ....[9]....
        /*0430*/ 	.word	0x00007cd0


	//----- nvinfo : EIATTR_MAX_THREADS
	.align		4
.L_28:
        /*0434*/ 	.byte	0x04, 0x05
        /*0436*/ 	.short	(.L_30 - .L_29)
.L_29:
        /*0438*/ 	.word	0x00000100
        /*043c*/ 	.word	0x00000001
        /*0440*/ 	.word	0x00000001


	//----- nvinfo : EIATTR_CRS_STACK_SIZE
	.align		4
.L_30:
        /*0444*/ 	.byte	0x04, 0x1e
        /*0446*/ 	.short	(.L_32 - .L_31)
.L_31:
        /*0448*/ 	.word	0x00000000


	//----- nvinfo : EIATTR_CBANK_PARAM_SIZE
	.align		4
.L_32:
        /*044c*/ 	.byte	0x03, 0x19
        /*044e*/ 	.short	0x03f0


	//----- nvinfo : EIATTR_PARAM_CBANK
	.align		4
        /*0450*/ 	.byte	0x04, 0x0a
        /*0452*/ 	.short	(.L_34 - .L_33)
	.align		4
.L_33:
        /*0454*/ 	.word	index@(.nv.constant0._ZN7cutlass13device_kernelINS_4conv6kernel13ConvUniversalINS1_16ConvProblemShapeILNS1_8OperatorE2ELi2EEENS1_10collective14CollectiveConvINS1_46MainloopSm90TmaGmmaWarpSpecializedImplicitGemmILS5_2ELi18ELi2EN4cute5tupleIJNSA_1CILi2EEENSC_ILi1EEESE_EEENS1_36KernelImplicitTmaWarpSpecializedSm90ELi1EEENSB_IJNSC_ILi128EEENSB_IJNSC_ILi64EEEEEENSB_IJNSC_ILi32EEEEEEEEENS_10bfloat16_tESO_NSA_8TiledMMAINSA_8MMA_AtomIJNSA_4SM904GMMA27MMA_64x64x16_F32BF16BF16_SSILNSS_5MajorE1ELSU_1ELNSS_7ScaleInE1ELSV_1EEEEEENSA_6LayoutINSB_IJSE_SE_SE_EEENSB_IJNSC_ILi0EEES10_S10_EEEEENSB_IJNSA_10UnderscoreES13_S13_EEEEENS7_6detail26Sm90ImplicitGemmTileTraitsINSA_13SM90_TMA_LOADENSA_14ComposedLayoutINSA_7SwizzleILi3ELi4ELi3EEENSA_18smem_ptr_flag_bitsILi16EEENSY_INSB_IJNSB_IJSJ_SD_EEENSB_IJNSC_ILi8EEENSC_ILi4EEEEEENSB_IJSE_NSC_ILi18EEEEEEEEENSB_IJNSB_IJSE_NSC_ILi2048EEEEEENSB_IJSJ_NSC_ILi512EEEEEENSB_IJS10_NSC_ILi4096EEEEEEEEEEEEEvEENS17_INSA_30SM90_TMA_LOAD_IM2COL_MULTICASTENS19_IS1B_S1D_NSY_INSB_IJNSB_IJSJ_SE_EEES1H_S1J_EEENSB_IJNSB_IJSE_S10_EEES1O_NSB_IJS10_S1L_EEEEEEEEEEvEEEENS_8epilogue10collective6detail29Sm90TmaWarpSpecializedAdapterINS26_15DefaultEpilogueISO_NSB_IJlNSB_IJSE_llEEES10_EEES2B_NS25_6thread17LinearCombinationISO_Li1EffLNS2C_9ScaleType4KindE0ELNS_15FloatRoundStyleE2ESO_EENS_4gemm15EpilogueDefaultEEEEEvvEEEEvNT_6ParamsE)
        /*0458*/ 	.short	0x0210
        /*045a*/ 	.short	0x03f0


	//----- nvinfo : EIATTR_SW_WAR
	.align		4
.L_34:
        /*045c*/ 	.byte	0x04, 0x36
        /*045e*/ 	.short	(.L_36 - .L_35)
.L_35:
        /*0460*/ 	.word	0x00000008
.L_36:


//--------------------- .nv.callgraph             --------------------------
	.section	.nv.callgraph,"",@"SHT_CUDA_CALLGRAPH"
	.align	4
	.sectionentsize	8
	.align		4
        /*0000*/ 	.word	0x00000000
	.align		4
        /*0004*/ 	.word	0xffffffff
	.align		4
        /*0008*/ 	.word	0x00000000
	.align		4
        /*000c*/ 	.word	0xfffffffe
	.align		4
        /*0010*/ 	.word	0x00000000
	.align		4
        /*0014*/ 	.word	0xfffffffd
	.align		4
        /*0018*/ 	.word	0x00000000
	.align		4
        /*001c*/ 	.word	0xfffffffc


//--------------------- .nv.constant4             --------------------------
	.section	.nv.constant4,"a",@progbits
	.align	8
	.align		8
.nv.constant4:
        /*0000*/ 	.dword	_ZN39_INTERNAL_8cdd9522_4_k_cu_eb08bcf0_29424cuda3std3__45__cpo5beginE
	.align		8
        /*0008*/ 	.dword	_ZN39_INTERNAL_8cdd9522_4_k_cu_eb08bcf0_29424cuda3std3__45__cpo3endE
	.align		8
        /*0010*/ 	.dword	_ZN39_INTERNAL_8cdd9522_4_k_cu_eb08bcf0_29424cuda3std3__45__cpo6cbeginE
	.align		8
        /*0018*/ 	.dword	_ZN39_INTERNAL_8cdd9522_4_k_cu_eb08bcf0_29424cuda3std3__45__cpo4cendE
	.align		8
        /*0020*/ 	.dword	_ZN39_INTERNAL_8cdd9522_4_k_cu_eb08bcf0_29424cuda3std3__441_GLOBAL__N__8cdd9522_4_k_cu_eb08bcf0_29426ignoreE
	.align		8
        /*0028*/ 	.dword	_ZN39_INTERNAL_8cdd9522_4_k_cu_eb08bcf0_29424cuda3std3__419piecewise_constructE
	.align		8
        /*0030*/ 	.dword	_ZN39_INTERNAL_8cdd9522_4_k_cu_eb08bcf0_29424cuda3std3__48in_placeE
	.align		8
        /*0038*/ 	.dword	_ZN39_INTERNAL_8cdd9522_4_k_cu_eb08bcf0_29424cuda3std6ranges3__45__cpo4swapE
	.align		8
        /*0040*/ 	.dword	_ZN39_INTERNAL_8cdd9522_4_k_cu_eb08bcf0_29424cuda3std6ranges3__45__cpo9iter_moveE
	.align		8
        /*0048*/ 	.dword	_ZN39_INTERNAL_8cdd9522_4_k_cu_eb08bcf0_29424cute7productE
	.align		8
        /*0050*/ 	.dword	_ZN39_INTERNAL_8cdd9522_4_k_cu_eb08bcf0_29424cute1_E


//--------------------- .text._ZN7cutlass13device_kernelINS_4conv6kernel13ConvUniversalINS1_16ConvProblemShapeILNS1_8OperatorE2ELi2EEENS1_10collective14CollectiveConvINS1_46MainloopSm90TmaGmmaWarpSpecializedImplicitGemmILS5_2ELi18ELi2EN4cute5tupleIJNSA_1CILi2EEENSC_ILi1EEESE_EEENS1_36KernelImplicitTmaWarpSpecializedSm90ELi1EEENSB_IJNSC_ILi128EEENSB_IJNSC_ILi64EEEEEENSB_IJNSC_ILi32EEEEEEEEENS_10bfloat16_tESO_NSA_8TiledMMAINSA_8MMA_AtomIJNSA_4SM904GMMA27MMA_64x64x16_F32BF16BF16_SSILNSS_5MajorE1ELSU_1ELNSS_7ScaleInE1ELSV_1EEEEEENSA_6LayoutINSB_IJSE_SE_SE_EEENSB_IJNSC_ILi0EEES10_S10_EEEEENSB_IJNSA_10UnderscoreES13_S13_EEEEENS7_6detail26Sm90ImplicitGemmTileTraitsINSA_13SM90_TMA_LOADENSA_14ComposedLayoutINSA_7SwizzleILi3ELi4ELi3EEENSA_18smem_ptr_flag_bitsILi16EEENSY_INSB_IJNSB_IJSJ_SD_EEENSB_IJNSC_ILi8EEENSC_ILi4EEEEEENSB_IJSE_NSC_ILi18EEEEEEEEENSB_IJNSB_IJSE_NSC_ILi2048EEEEEENSB_IJSJ_NSC_ILi512EEEEEENSB_IJS10_NSC_ILi4096EEEEEEEEEEEEEvEENS17_INSA_30SM90_TMA_LOAD_IM2COL_MULTICASTENS19_IS1B_S1D_NSY_INSB_IJNSB_IJSJ_SE_EEES1H_S1J_EEENSB_IJNSB_IJSE_S10_EEES1O_NSB_IJS10_S1L_EEEEEEEEEEvEEEENS_8epilogue10collective6detail29Sm90TmaWarpSpecializedAdapterINS26_15DefaultEpilogueISO_NSB_IJlNSB_IJSE_llEEES10_EEES2B_NS25_6thread17LinearCombinationISO_Li1EffLNS2C_9ScaleType4KindE0ELNS_15FloatRoundStyleE2ESO_EENS_4gemm15EpilogueDefaultEEEEEvvEEEEvNT_6ParamsE --------------------------
	.section	.text._ZN7cutlass13device_kernelINS_4conv6kernel13ConvUniversalINS1_16ConvProblemShapeILNS1_8OperatorE2ELi2EEENS1_10collective14CollectiveConvINS1_46MainloopSm90TmaGmmaWarpSpecializedImplicitGemmILS5_2ELi18ELi2EN4cute5tupleIJNSA_1CILi2EEENSC_ILi1EEESE_EEENS1_36KernelImplicitTmaWarpSpecializedSm90ELi1EEENSB_IJNSC_ILi128EEENSB_IJNSC_ILi64EEEEEENSB_IJNSC_ILi32EEEEEEEEENS_10bfloat16_tESO_NSA_8TiledMMAINSA_8MMA_AtomIJNSA_4SM904GMMA27MMA_64x64x16_F32BF16BF16_SSILNSS_5MajorE1ELSU_1ELNSS_7ScaleInE1ELSV_1EEEEEENSA_6LayoutINSB_IJSE_SE_SE_EEENSB_IJNSC_ILi0EEES10_S10_EEEEENSB_IJNSA_10UnderscoreES13_S13_EEEEENS7_6detail26Sm90ImplicitGemmTileTraitsINSA_13SM90_TMA_LOADENSA_14ComposedLayoutINSA_7SwizzleILi3ELi4ELi3EEENSA_18smem_ptr_flag_bitsILi16EEENSY_INSB_IJNSB_IJSJ_SD_EEENSB_IJNSC_ILi8EEENSC_ILi4EEEEEENSB_IJSE_NSC_ILi18EEEEEEEEENSB_IJNSB_IJSE_NSC_ILi2048EEEEEENSB_IJSJ_NSC_ILi512EEEEEENSB_IJS10_NSC_ILi4096EEEEEEEEEEEEEvEENS17_INSA_30SM90_TMA_LOAD_IM2COL_MULTICASTENS19_IS1B_S1D_NSY_INSB_IJNSB_IJSJ_SE_EEES1H_S1J_EEENSB_IJNSB_IJSE_S10_EEES1O_NSB_IJS10_S1L_EEEEEEEEEEvEEEENS_8epilogue10collective6detail29Sm90TmaWarpSpecializedAdapterINS26_15DefaultEpilogueISO_NSB_IJlNSB_IJSE_llEEES10_EEES2B_NS25_6thread17LinearCombinationISO_Li1EffLNS2C_9ScaleType4KindE0ELNS_15FloatRoundStyleE2ESO_EENS_4gemm15EpilogueDefaultEEEEEvvEEEEvNT_6ParamsE,"ax",@progbits
	.align	128
.text._ZN7cutlass13device_kernelINS_4conv6kernel13ConvUniversalINS1_16ConvProblemShapeILNS1_8OperatorE2ELi2EEENS1_10collective14CollectiveConvINS1_46MainloopSm90TmaGmmaWarpSpecializedImplicitGemmILS5_2ELi18ELi2EN4cute5tupleIJNSA_1CILi2EEENSC_ILi1EEESE_EEENS1_36KernelImplicitTmaWarpSpecializedSm90ELi1EEENSB_IJNSC_ILi128EEENSB_IJNSC_ILi64EEEEEENSB_IJNSC_ILi32EEEEEEEEENS_10bfloat16_tESO_NSA_8TiledMMAINSA_8MMA_AtomIJNSA_4SM904GMMA27MMA_64x64x16_F32BF16BF16_SSILNSS_5MajorE1ELSU_1ELNSS_7ScaleInE1ELSV_1EEEEEENSA_6LayoutINSB_IJSE_SE_SE_EEENSB_IJNSC_ILi0EEES10_S10_EEEEENSB_IJNSA_10UnderscoreES13_S13_EEEEENS7_6detail26Sm90ImplicitGemmTileTraitsINSA_13SM90_TMA_LOADENSA_14ComposedLayoutINSA_7SwizzleILi3ELi4ELi3EEENSA_18smem_ptr_flag_bitsILi16EEENSY_INSB_IJNSB_IJSJ_SD_EEENSB_IJNSC_ILi8EEENSC_ILi4EEEEEENSB_IJSE_NSC_ILi18EEEEEEEEENSB_IJNSB_IJSE_NSC_ILi2048EEEEEENSB_IJSJ_NSC_ILi512EEEEEENSB_IJS10_NSC_ILi4096EEEEEEEEEEEEEvEENS17_INSA_30SM90_TMA_LOAD_IM2COL_MULTICASTENS19_IS1B_S1D_NSY_INSB_IJNSB_IJSJ_SE_EEES1H_S1J_EEENSB_IJNSB_IJSE_S10_EEES1O_NSB_IJS10_S1L_EEEEEEEEEEvEEEENS_8epilogue10collective6detail29Sm90TmaWarpSpecializedAdapterINS26_15DefaultEpilogueISO_NSB_IJlNSB_IJSE_llEEES10_EEES2B_NS25_6thread17LinearCombinationISO_Li1EffLNS2C_9ScaleType4KindE0ELNS_15FloatRoundStyleE2ESO_EENS_4gemm15EpilogueDefaultEEEEEvvEEEEvNT_6ParamsE:
        .type           _ZN7cutlass13device_kernelINS_4conv6kernel13ConvUniversalINS1_16ConvProblemShapeILNS1_8OperatorE2ELi2EEENS1_10collective14CollectiveConvINS1_46MainloopSm90TmaGmmaWarpSpecializedImplicitGemmILS5_2ELi18ELi2EN4cute5tupleIJNSA_1CILi2EEENSC_ILi1EEESE_EEENS1_36KernelImplicitTmaWarpSpecializedSm90ELi1EEENSB_IJNSC_ILi128EEENSB_IJNSC_ILi64EEEEEENSB_IJNSC_ILi32EEEEEEEEENS_10bfloat16_tESO_NSA_8TiledMMAINSA_8MMA_AtomIJNSA_4SM904GMMA27MMA_64x64x16_F32BF16BF16_SSILNSS_5MajorE1ELSU_1ELNSS_7ScaleInE1ELSV_1EEEEEENSA_6LayoutINSB_IJSE_SE_SE_EEENSB_IJNSC_ILi0EEES10_S10_EEEEENSB_IJNSA_10UnderscoreES13_S13_EEEEENS7_6detail26Sm90ImplicitGemmTileTraitsINSA_13SM90_TMA_LOADENSA_14ComposedLayoutINSA_7SwizzleILi3ELi4ELi3EEENSA_18smem_ptr_flag_bitsILi16EEENSY_INSB_IJNSB_IJSJ_SD_EEENSB_IJNSC_ILi8EEENSC_ILi4EEEEEENSB_IJSE_NSC_ILi18EEEEEEEEENSB_IJNSB_IJSE_NSC_ILi2048EEEEEENSB_IJSJ_NSC_ILi512EEEEEENSB_IJS10_NSC_ILi4096EEEEEEEEEEEEEvEENS17_INSA_30SM90_TMA_LOAD_IM2COL_MULTICASTENS19_IS1B_S1D_NSY_INSB_IJNSB_IJSJ_SE_EEES1H_S1J_EEENSB_IJNSB_IJSE_S10_EEES1O_NSB_IJS10_S1L_EEEEEEEEEEvEEEENS_8epilogue10collective6detail29Sm90TmaWarpSpecializedAdapterINS26_15DefaultEpilogueISO_NSB_IJlNSB_IJSE_llEEES10_EEES2B_NS25_6thread17LinearCombinationISO_Li1EffLNS2C_9ScaleType4KindE0ELNS_15FloatRoundStyleE2ESO_EENS_4gemm15EpilogueDefaultEEEEEvvEEEEvNT_6ParamsE,@function
        .size           _ZN7cutlass13device_kernelINS_4conv6kernel13ConvUniversalINS1_16ConvProblemShapeILNS1_8OperatorE2ELi2EEENS1_10collective14CollectiveConvINS1_46MainloopSm90TmaGmmaWarpSpecializedImplicitGemmILS5_2ELi18ELi2EN4cute5tupleIJNSA_1CILi2EEENSC_ILi1EEESE_EEENS1_36KernelImplicitTmaWarpSpecializedSm90ELi1EEENSB_IJNSC_ILi128EEENSB_IJNSC_ILi64EEEEEENSB_IJNSC_ILi32EEEEEEEEENS_10bfloat16_tESO_NSA_8TiledMMAINSA_8MMA_AtomIJNSA_4SM904GMMA27MMA_64x64x16_F32BF16BF16_SSILNSS_5MajorE1ELSU_1ELNSS_7ScaleInE1ELSV_1EEEEEENSA_6LayoutINSB_IJSE_SE_SE_EEENSB_IJNSC_ILi0EEES10_S10_EEEEENSB_IJNSA_10UnderscoreES13_S13_EEEEENS7_6detail26Sm90ImplicitGemmTileTraitsINSA_13SM90_TMA_LOADENSA_14ComposedLayoutINSA_7SwizzleILi3ELi4ELi3EEENSA_18smem_ptr_flag_bitsILi16EEENSY_INSB_IJNSB_IJSJ_SD_EEENSB_IJNSC_ILi8EEENSC_ILi4EEEEEENSB_IJSE_NSC_ILi18EEEEEEEEENSB_IJNSB_IJSE_NSC_ILi2048EEEEEENSB_IJSJ_NSC_ILi512EEEEEENSB_IJS10_NSC_ILi4096EEEEEEEEEEEEEvEENS17_INSA_30SM90_TMA_LOAD_IM2COL_MULTICASTENS19_IS1B_S1D_NSY_INSB_IJNSB_IJSJ_SE_EEES1H_S1J_EEENSB_IJNSB_IJSE_S10_EEES1O_NSB_IJS10_S1L_EEEEEEEEEEvEEEENS_8epilogue10collective6detail29Sm90TmaWarpSpecializedAdapterINS26_15DefaultEpilogueISO_NSB_IJlNSB_IJSE_llEEES10_EEES2B_NS25_6thread17LinearCombinationISO_Li1EffLNS2C_9ScaleType4KindE0ELNS_15FloatRoundStyleE2ESO_EENS_4gemm15EpilogueDefaultEEEEEvvEEEEvNT_6ParamsE,(.L_x_176 - _ZN7cutlass13device_kernelINS_4conv6kernel13ConvUniversalINS1_16ConvProblemShapeILNS1_8OperatorE2ELi2EEENS1_10collective14CollectiveConvINS1_46MainloopSm90TmaGmmaWarpSpecializedImplicitGemmILS5_2ELi18ELi2EN4cute5tupleIJNSA_1CILi2EEENSC_ILi1EEESE_EEENS1_36KernelImplicitTmaWarpSpecializedSm90ELi1EEENSB_IJNSC_ILi128EEENSB_IJNSC_ILi64EEEEEENSB_IJNSC_ILi32EEEEEEEEENS_10bfloat16_tESO_NSA_8TiledMMAINSA_8MMA_AtomIJNSA_4SM904GMMA27MMA_64x64x16_F32BF16BF16_SSILNSS_5MajorE1ELSU_1ELNSS_7ScaleInE1ELSV_1EEEEEENSA_6LayoutINSB_IJSE_SE_SE_EEENSB_IJNSC_ILi0EEES10_S10_EEEEENSB_IJNSA_10UnderscoreES13_S13_EEEEENS7_6detail26Sm90ImplicitGemmTileTraitsINSA_13SM90_TMA_LOADENSA_14ComposedLayoutINSA_7SwizzleILi3ELi4ELi3EEENSA_18smem_ptr_flag_bitsILi16EEENSY_INSB_IJNSB_IJSJ_SD_EEENSB_IJNSC_ILi8EEENSC_ILi4EEEEEENSB_IJSE_NSC_ILi18EEEEEEEEENSB_IJNSB_IJSE_NSC_ILi2048EEEEEENSB_IJSJ_NSC_ILi512EEEEEENSB_IJS10_NSC_ILi4096EEEEEEEEEEEEEvEENS17_INSA_30SM90_TMA_LOAD_IM2COL_MULTICASTENS19_IS1B_S1D_NSY_INSB_IJNSB_IJSJ_SE_EEES1H_S1J_EEENSB_IJNSB_IJSE_S10_EEES1O_NSB_IJS10_S1L_EEEEEEEEEEvEEEENS_8epilogue10collective6detail29Sm90TmaWarpSpecializedAdapterINS26_15DefaultEpilogueISO_NSB_IJlNSB_IJSE_llEEES10_EEES2B_NS25_6thread17LinearCombinationISO_Li1EffLNS2C_9ScaleType4KindE0ELNS_15FloatRoundStyleE2ESO_EENS_4gemm15EpilogueDefaultEEEEEvvEEEEvNT_6ParamsE)
        .other          _ZN7cutlass13device_kernelINS_4conv6kernel13ConvUniversalINS1_16ConvProblemShapeILNS1_8OperatorE2ELi2EEENS1_10collective14CollectiveConvINS1_46MainloopSm90TmaGmmaWarpSpecializedImplicitGemmILS5_2ELi18ELi2EN4cute5tupleIJNSA_1CILi2EEENSC_ILi1EEESE_EEENS1_36KernelImplicitTmaWarpSpecializedSm90ELi1EEENSB_IJNSC_ILi128EEENSB_IJNSC_ILi64EEEEEENSB_IJNSC_ILi32EEEEEEEEENS_10bfloat16_tESO_NSA_8TiledMMAINSA_8MMA_AtomIJNSA_4SM904GMMA27MMA_64x64x16_F32BF16BF16_SSILNSS_5MajorE1ELSU_1ELNSS_7ScaleInE1ELSV_1EEEEEENSA_6LayoutINSB_IJSE_SE_SE_EEENSB_IJNSC_ILi0EEES10_S10_EEEEENSB_IJNSA_10UnderscoreES13_S13_EEEEENS7_6detail26Sm90ImplicitGemmTileTraitsINSA_13SM90_TMA_LOADENSA_14ComposedLayoutINSA_7SwizzleILi3ELi4ELi3EEENSA_18smem_ptr_flag_bitsILi16EEENSY_INSB_IJNSB_IJSJ_SD_EEENSB_IJNSC_ILi8EEENSC_ILi4EEEEEENSB_IJSE_NSC_ILi18EEEEEEEEENSB_IJNSB_IJSE_NSC_ILi2048EEEEEENSB_IJSJ_NSC_ILi512EEEEEENSB_IJS10_NSC_ILi4096EEEEEEEEEEEEEvEENS17_INSA_30SM90_TMA_LOAD_IM2COL_MULTICASTENS19_IS1B_S1D_NSY_INSB_IJNSB_IJSJ_SE_EEES1H_S1J_EEENSB_IJNSB_IJSE_S10_EEES1O_NSB_IJS10_S1L_EEEEEEEEEEvEEEENS_8epilogue10collective6detail29Sm90TmaWarpSpecializedAdapterINS26_15DefaultEpilogueISO_NSB_IJlNSB_IJSE_llEEES10_EEES2B_NS25_6thread17LinearCombinationISO_Li1EffLNS2C_9ScaleType4KindE0ELNS_15FloatRoundStyleE2ESO_EENS_4gemm15EpilogueDefaultEEEEEvvEEEEvNT_6ParamsE,@"STO_CUDA_ENTRY STV_DEFAULT"
_ZN7cutlass13device_kernelINS_4conv6kernel13ConvUniversalINS1_16ConvProblemShapeILNS1_8OperatorE2ELi2EEENS1_10collective14CollectiveConvINS1_46MainloopSm90TmaGmmaWarpSpecializedImplicitGemmILS5_2ELi18ELi2EN4cute5tupleIJNSA_1CILi2EEENSC_ILi1EEESE_EEENS1_36KernelImplicitTmaWarpSpecializedSm90ELi1EEENSB_IJNSC_ILi128EEENSB_IJNSC_ILi64EEEEEENSB_IJNSC_ILi32EEEEEEEEENS_10bfloat16_tESO_NSA_8TiledMMAINSA_8MMA_AtomIJNSA_4SM904GMMA27MMA_64x64x16_F32BF16BF16_SSILNSS_5MajorE1ELSU_1ELNSS_7ScaleInE1ELSV_1EEEEEENSA_6LayoutINSB_IJSE_SE_SE_EEENSB_IJNSC_ILi0EEES10_S10_EEEEENSB_IJNSA_10UnderscoreES13_S13_EEEEENS7_6detail26Sm90ImplicitGemmTileTraitsINSA_13SM90_TMA_LOADENSA_14ComposedLayoutINSA_7SwizzleILi3ELi4ELi3EEENSA_18smem_ptr_flag_bitsILi16EEENSY_INSB_IJNSB_IJSJ_SD_EEENSB_IJNSC_ILi8EEENSC_ILi4EEEEEENSB_IJSE_NSC_ILi18EEEEEEEEENSB_IJNSB_IJSE_NSC_ILi2048EEEEEENSB_IJSJ_NSC_ILi512EEEEEENSB_IJS10_NSC_ILi4096EEEEEEEEEEEEEvEENS17_INSA_30SM90_TMA_LOAD_IM2COL_MULTICASTENS19_IS1B_S1D_NSY_INSB_IJNSB_IJSJ_SE_EEES1H_S1J_EEENSB_IJNSB_IJSE_S10_EEES1O_NSB_IJS10_S1L_EEEEEEEEEEvEEEENS_8epilogue10collective6detail29Sm90TmaWarpSpecializedAdapterINS26_15DefaultEpilogueISO_NSB_IJlNSB_IJSE_llEEES10_EEES2B_NS25_6thread17LinearCombinationISO_Li1EffLNS2C_9ScaleType4KindE0ELNS_15FloatRoundStyleE2ESO_EENS_4gemm15EpilogueDefaultEEEEEvvEEEEvNT_6ParamsE:
[----:B------:R-:W-:Y:S01]  /*0000*/  LDC R1, c[0x0][0x28] ;  /* 0x00000a00ff017b82 */ /* 0x000fe20000000800 */
[----:B------:R-:W0:Y:S01]  /*0010*/  S2R R11, SR_TID.X ;  /* 0x00000000000b7919 */ /* 0x000e220000002100 */
[----:B------:R-:W-:Y:S01]  /*0020*/  ELECT P0, URZ, PT ;  /* 0x00000000003f782f */ /* 0x000fe20003800000 */
[----:B------:R-:W-:Y:S01]  /*0030*/  BSSY B0, `(.L_x_0) ;  /* 0x0000010000007945 */ /* 0x000fe20003800000 */
[----:B------:R-:W1:Y:S01]  /*0040*/  S2R R12, SR_CTAID.X ;  /* 0x00000000000c7919 */ /* 0x000e620000002500 */
[--C-:B0-----:R-:W-:Y:S02]  /*0050*/  SHF.R.U32.HI R0, RZ, 0x5, R11.reuse ;  /* 0x00000005ff007819 */ /* 0x101fe4000001160b */
[----:B------:R-:W-:-:S03]  /*0060*/  SHF.R.U32.HI R2, RZ, 0x7, R11 ;  /* 0x00000007ff027819 */ /* 0x000fc6000001160b */
[----:B------:R-:W0:Y:S04]  /*0070*/  SHFL.IDX PT, R3, R0, RZ, 0x1f ;  /* 0x00001fff00037589 */ /* 0x000e2800000e0000 */
[----:B------:R2:W3:Y:S01]  /*0080*/  SHFL.IDX PT, R9, R2, RZ, 0x1f ;  /* 0x00001fff02097589 */ /* 0x0004e200000e0000 */
[----:B0-----:R-:W-:-:S13]  /*0090*/  ISETP.NE.OR P0, PT, R3, RZ, !P0 ;  /* 0x000000ff0300720c */ /* 0x001fda0004705670 */
[----:B-123--:R-:W-:Y:S05]  /*00a0*/  @P0 BRA `(.L_x_1) ;  /* 0x0000000000200947 */ /* 0x00efea0003800000 */
[----:B------:R-:W-:Y:S02]  /*00b0*/  ULDC.64 UR4, c[0x0][0x198] ;  /* 0x0000660000047ab9 */ /* 0x000fe40000000a00 */
[----:B------:R-:W-:Y:S02]  /*00c0*/  UIADD3 UR6, UP0, UR4, 0xf0, URZ ;  /* 0x000000f004067890 */ /* 0x000fe4000ff1e03f */
[----:B------:R-:W-:Y:S02]  /*00d0*/  UIADD3 UR4, UP1, UR4, 0x1f0, URZ ;  /* 0x000001f004047890 */ /* 0x000fe4000ff3e03f */
[----:B------:R-:W-:Y:S02]  /*00e0*/  UIADD3.X UR7, URZ, UR5, URZ, UP0, !UPT ;  /* 0x000000053f077290 */ /* 0x000fe400087fe43f */
[----:B------:R-:W-:-:S07]  /*00f0*/  UIADD3.X UR5, URZ, UR5, URZ, UP1, !UPT ;  /* 0x000000053f057290 */ /* 0x000fce0008ffe43f */
[----:B------:R0:W-:Y:S02]  /*0100*/  UTMACCTL.PF [UR6] ;  /* 0x00000000060079b9 */ /* 0x0001e40008040000 */
[----:B------:R0:W-:Y:S02]  /*0110*/  UTMACCTL.PF [UR4] ;  /* 0x00000000040079b9 */ /* 0x0001e40008040000 */
[----:B0-----:R-:W-:Y:S01]  /*0120*/  NOP ;  /* 0x0000000000007918 */ /* 0x001fe20000000000 */
.L_x_1:
[----:B------:R-:W-:Y:S05]  /*0130*/  BSYNC B0 ;  /* 0x0000000000007941 */ /* 0x000fea0003800000 */
.L_x_0:
[----:B------:R-:W0:Y:S01]  /*0140*/  SHFL.IDX PT, R0, R0, RZ, 0x1f ;  /* 0x00001fff00007589 */ /* 0x000e2200000e0000 */
[----:B------:R-:W-:Y:S02]  /*0150*/  SHF.R.S32.HI R2, RZ, 0x1f, R11 ;  /* 0x0000001fff027819 */ /* 0x000fe4000001140b */
[----:B------:R-:W-:Y:S01]  /*0160*/  I2FP.F32.U32 R6, R12 ;  /* 0x0000000c00067245 */ /* 0x000fe20000201000 */
[----:B------:R-:W1:Y:S01]  /*0170*/  S2R R14, SR_CTAID.Y ;  /* 0x00000000000e7919 */ /* 0x000e620000002600 */
[----:B------:R-:W-:-:S04]  /*0180*/  LEA.HI R2, R2, R11, RZ, 0x7 ;  /* 0x0000000b02027211 */ /* 0x000fc800078f38ff */
[----:B------:R-:W-:-:S05]  /*0190*/  LOP3.LUT R2, R2, 0xffffff80, RZ, 0xc0, !PT ;  /* 0xffffff8002027812 */ /* 0x000fca00078ec0ff */
[----:B------:R-:W-:-:S05]  /*01a0*/  IMAD.IADD R13, R11, 0x1, -R2 ;  /* 0x000000010b0d7824 */ /* 0x000fca00078e0a02 */
[----:B------:R-:W-:-:S04]  /*01b0*/  SHF.R.S32.HI R2, RZ, 0x1f, R13 ;  /* 0x0000001fff027819 */ /* 0x000fc8000001140d */
[----:B------:R-:W-:Y:S02]  /*01c0*/  LEA.HI R2, R2, R13, RZ, 0x3 ;  /* 0x0000000d02027211 */ /* 0x000fe400078f18ff */
[----:B0-----:R-:W-:Y:S02]  /*01d0*/  ISETP.NE.AND P0, PT, R0, RZ, PT ;  /* 0x000000ff0000720c */ /* 0x001fe40003f05270 */
[--C-:B------:R-:W-:Y:S02]  /*01e0*/  SHF.R.S32.HI R4, RZ, 0x3, R2.reuse ;  /* 0x00000003ff047819 */ /* 0x100fe40000011402 */
[----:B------:R-:W-:Y:S02]  /*01f0*/  SHF.R.S32.HI R5, RZ, 0x1f, R2 ;  /* 0x0000001fff057819 */ /* 0x000fe40000011402 */
[----:B------:R-:W-:-:S07]  /*0200*/  SHF.R.S32.HI R7, RZ, 0x1f, R0 ;  /* 0x0000001fff077819 */ /* 0x000fce0000011400 */
[----:B-1----:R-:W-:Y:S05]  /*0210*/  @P0 BRA `(.L_x_2) ;  /* 0x0000000000d40947 */ /* 0x002fea0003800000 */
[----:B------:R-:W-:Y:S01]  /*0220*/  ELECT P0, URZ, PT ;  /* 0x00000000003f782f */ /* 0x000fe20003800000 */
[----:B------:R-:W-:-:S12]  /*0230*/  BSSY B0, `(.L_x_2) ;  /* 0x0000033000007945 */ /* 0x000fd80003800000 */
[----:B------:R-:W-:Y:S05]  /*0240*/  @!P0 BRA `(.L_x_3) ;  /* 0x0000000000c48947 */ /* 0x000fea0003800000 */
[----:B------:R-:W0:Y:S01]  /*0250*/  S2UR UR8, SR_CgaCtaId ;  /* 0x00000000000879c3 */ /* 0x000e220000008800 */
[----:B------:R-:W-:Y:S01]  /*0260*/  UMOV UR4, 0x400 ;  /* 0x0000040000047882 */ /* 0x000fe20000000000 */
[----:B------:R-:W-:Y:S01]  /*0270*/  UMOV UR5, 0x1 ;  /* 0x0000000100057882 */ /* 0x000fe20000000000 */
[----:B------:R-:W-:Y:S02]  /*0280*/  UMOV UR6, 0x2 ;  /* 0x0000000200067882 */ /* 0x000fe40000000000 */
[----:B------:R-:W-:-:S04]  /*0290*/  UIADD3 UR6, -UR6, 0x100000, URZ ;  /* 0x0010000006067890 */ /* 0x000fc8000fffe13f */
[----:B------:R-:W-:Y:S02]  /*02a0*/  USHF.L.U32 UR7, UR6, 0xb, URZ ;  /* 0x0000000b06077899 */ /* 0x000fe4000800063f */
[----:B------:R-:W-:Y:S02]  /*02b0*/  USHF.L.U32 UR6, UR6, 0x1, URZ ;  /* 0x0000000106067899 */ /* 0x000fe4000800063f */
[----:B0-----:R-:W-:Y:S02]  /*02c0*/  ULEA UR8, UR8, UR4, 0x18 ;  /* 0x0000000408087291 */ /* 0x001fe4000f8ec03f */
[----:B------:R-:W-:-:S04]  /*02d0*/  UIADD3 UR4, -UR5, 0x100000, URZ ;  /* 0x0010000005047890 */ /* 0x000fc8000fffe13f */
[----:B------:R-:W-:Y:S02]  /*02e0*/  USHF.L.U32 UR5, UR4, 0xb, URZ ;  /* 0x0000000b04057899 */ /* 0x000fe4000800063f */
[----:B------:R-:W-:Y:S01]  /*02f0*/  USHF.L.U32 UR4, UR4, 0x1, URZ ;  /* 0x0000000104047899 */ /* 0x000fe2000800063f */
[----:B------:R-:W0:Y:S11]  /*0300*/  FENCE.VIEW.ASYNC.S ;  /* 0x00000000000073c6 */ /* 0x000e360000000000 */
[----:B0-----:R0:W1:Y:S01]  /*0310*/  SYNCS.EXCH.64 URZ, [UR8+0x36000], UR4 ;  /* 0x03600004083f75b2 */ /* 0x0010620008000100 */
[----:B------:R0:W2:Y:S01]  /*0320*/  SYNCS.EXCH.64 URZ, [UR8+0x36090], UR6 ;  /* 0x03609006083f75b2 */ /* 0x0000a20008000100 */
[----:B------:R0:W3:Y:S01]  /*0330*/  SYNCS.EXCH.64 URZ, [UR8+0x36008], UR4 ;  /* 0x03600804083f75b2 */ /* 0x0000e20008000100 */
[----:B------:R0:W4:Y:S01]  /*0340*/  SYNCS.EXCH.64 URZ, [UR8+0x36098], UR6 ;  /* 0x03609806083f75b2 */ /* 0x0001220008000100 */
[----:B------:R0:W0:Y:S01]  /*0350*/  SYNCS.EXCH.64 URZ, [UR8+0x36010], UR4 ;  /* 0x03601004083f75b2 */ /* 0x0000220008000100 */
        /* <DEDUP_REMOVED lines=31> */
[----:B-1234-:R-:W-:Y:S01]  /*0550*/  NOP ;  /* 0x0000000000007918 */ /* 0x01efe20000000000 */
.L_x_3:
[----:B0-----:R-:W-:Y:S05]  /*0560*/  BSYNC B0 ;  /* 0x0000000000007941 */ /* 0x001fea0003800000 */
.L_x_2:
[----:B------:R-:W-:Y:S01]  /*0570*/  ULDC UR4, c[0x0][0x150] ;  /* 0x0000540000047ab9 */ /* 0x000fe20000000800 */
[----:B------:R-:W-:Y:S01]  /*0580*/  LEA.HI R5, R5, R4, RZ, 0x2 ;  /* 0x0000000405057211 */ /* 0x000fe200078f10ff */
[----:B------:R-:W-:Y:S01]  /*0590*/  FMUL R6, R6, UR4 ;  /* 0x0000000406067c20 */ /* 0x000fe20008400000 */
[----:B------:R-:W-:Y:S01]  /*05a0*/  LEA.HI R7, R7, R0, RZ, 0x2 ;  /* 0x0000000007077211 */ /* 0x000fe200078f10ff */
[----:B------:R-:W-:Y:S01]  /*05b0*/  ULDC UR4, c[0x0][0x154] ;  /* 0x0000550000047ab9 */ /* 0x000fe20000000800 */
[----:B------:R-:W-:Y:S01]  /*05c0*/  LOP3.LUT R5, R5, 0xfffffffc, RZ, 0xc0, !PT ;  /* 0xfffffffc05057812 */ /* 0x000fe200078ec0ff */
[----:B------:R-:W0:Y:S01]  /*05d0*/  LDC R10, c[0x0][0x140] ;  /* 0x00005000ff0a7b82 */ /* 0x000e220000000800 */
[----:B------:R-:W-:Y:S01]  /*05e0*/  LOP3.LUT R7, R7, 0x3ffffffc, RZ, 0xc0, !PT ;  /* 0x3ffffffc07077812 */ /* 0x000fe200078ec0ff */
[----:B------:R-:W1:Y:S01]  /*05f0*/  F2I.U32.TRUNC.NTZ R6, R6 ;  /* 0x0000000600067305 */ /* 0x000e62000020f000 */
[----:B------:R-:W-:Y:S01]  /*0600*/  I2FP.F32.U32 R2, R14 ;  /* 0x0000000e00027245 */ /* 0x000fe20000201000 */
[----:B------:R-:W-:Y:S01]  /*0610*/  IMAD.IADD R5, R4, 0x1, -R5 ;  /* 0x0000000104057824 */ /* 0x000fe200078e0a05 */
[----:B------:R-:W-:Y:S01]  /*0620*/  LOP3.LUT P0, RZ, R13, 0x7, RZ, 0xc0, !PT ;  /* 0x000000070dff7812 */ /* 0x000fe2000780c0ff */
[----:B------:R-:W-:Y:S01]  /*0630*/  IMAD.IADD R0, R0, 0x1, -R7 ;  /* 0x0000000100007824 */ /* 0x000fe200078e0a07 */
[----:B------:R-:W-:Y:S01]  /*0640*/  ISETP.NE.AND P3, PT, R9, 0x1, PT ;  /* 0x000000010900780c */ /* 0x000fe20003f65270 */
[----:B------:R-:W-:Y:S01]  /*0650*/  FMUL R8, R2, UR4 ;  /* 0x0000000402087c20 */ /* 0x000fe20008400000 */
[----:B------:R-:W-:Y:S01]  /*0660*/  ULDC UR4, c[0x0][0x144] ;  /* 0x0000510000047ab9 */ /* 0x000fe20000000800 */
[----:B------:R-:W-:Y:S01]  /*0670*/  IMAD R5, R0, 0x4, R5 ;  /* 0x0000000400057824 */ /* 0x000fe200078e0205 */
[----:B------:R-:W-:Y:S01]  /*0680*/  NOP ;  /* 0x0000000000007918 */ /* 0x000fe20000000000 */
[----:B------:R-:W-:-:S02]  /*0690*/  NOP ;  /* 0x0000000000007918 */ /* 0x000fc40000000000 */
[----:B------:R-:W2:Y:S01]  /*06a0*/  F2I.U32.TRUNC.NTZ R8, R8 ;  /* 0x0000000800087305 */ /* 0x000ea2000020f000 */
[C---:B------:R-:W-:Y:S01]  /*06b0*/  LEA.HI R0, R5.reuse, R5, RZ, 0x1 ;  /* 0x0000000505007211 */ /* 0x040fe200078f08ff */
[C---:B------:R-:W-:Y:S02]  /*06c0*/  IMAD.SHL.U32 R2, R5.reuse, 0x4, RZ ;  /* 0x0000000405027824 */ /* 0x040fe400078e00ff */
[----:B-1----:R-:W-:Y:S01]  /*06d0*/  IMAD.MOV R7, RZ, RZ, -R6 ;  /* 0x000000ffff077224 */ /* 0x002fe200078e0a06 */
[----:B------:R-:W-:Y:S02]  /*06e0*/  LOP3.LUT R0, R0, 0xfffffffe, RZ, 0xc0, !PT ;  /* 0xfffffffe00007812 */ /* 0x000fe400078ec0ff */
[----:B------:R-:W-:Y:S01]  /*06f0*/  LOP3.LUT R2, R5, 0xc, R2, 0x78, !PT ;  /* 0x0000000c05027812 */ /* 0x000fe200078e7802 */
[----:B------:R-:W-:Y:S01]  /*0700*/  IMAD R7, R7, UR4, R12 ;  /* 0x0000000407077c24 */ /* 0x000fe2000f8e020c */
[----:B------:R-:W-:Y:S01]  /*0710*/  ULDC UR4, c[0x0][0x148] ;  /* 0x0000520000047ab9 */ /* 0x000fe20000000800 */
[----:B------:R-:W-:Y:S01]  /*0720*/  IMAD.IADD R0, R5, 0x1, -R0 ;  /* 0x0000000105007824 */ /* 0x000fe200078e0a00 */
[----:B0-----:R-:W-:-:S02]  /*0730*/  ISETP.EQ.U32.AND P1, PT, R10, 0x1, PT ;  /* 0x000000010a00780c */ /* 0x001fc40003f22070 */
[----:B------:R-:W-:Y:S02]  /*0740*/  ISETP.LT.U32.AND P0, PT, R2, 0x2, !P0 ;  /* 0x000000020200780c */ /* 0x000fe40004701070 */
[----:B------:R-:W-:Y:S01]  /*0750*/  ISETP.NE.AND P4, PT, R0, R7, PT ;  /* 0x000000070000720c */ /* 0x000fe20003f85270 */
[----:B--2---:R-:W-:Y:S01]  /*0760*/  IMAD.MOV R5, RZ, RZ, -R8 ;  /* 0x000000ffff057224 */ /* 0x004fe200078e0a08 */
[----:B------:R-:W-:-:S03]  /*0770*/  SHF.R.S32.HI R0, RZ, 0x1f, R3 ;  /* 0x0000001fff007819 */ /* 0x000fc60000011403 */
[----:B------:R-:W-:Y:S01]  /*0780*/  IMAD R5, R5, UR4, R14 ;  /* 0x0000000405057c24 */ /* 0x000fe2000f8e020e */
[----:B------:R-:W-:-:S04]  /*0790*/  LEA.HI R0, R0, R3, RZ, 0x2 ;  /* 0x0000000300007211 */ /* 0x000fc800078f10ff */
[----:B------:R-:W-:-:S03]  /*07a0*/  LOP3.LUT R0, R0, 0xfffffffc, RZ, 0xc0, !PT ;  /* 0xfffffffc00007812 */ /* 0x000fc600078ec0ff */
[----:B------:R-:W-:Y:S02]  /*07b0*/  @P4 LEA.HI R4, R2, R2, RZ, 0x1 ;  /* 0x0000000202044211 */ /* 0x000fe400078f08ff */
[----:B------:R-:W-:Y:S02]  /*07c0*/  IMAD.IADD R8, R3, 0x1, -R0 ;  /* 0x0000000103087824 */ /* 0x000fe400078e0a00 */
[----:B------:R-:W-:-:S03]  /*07d0*/  @P4 SHF.R.S32.HI R4, RZ, 0x1, R4 ;  /* 0x00000001ff044819 */ /* 0x000fc60000011404 */
[----:B------:R-:W-:Y:S02]  /*07e0*/  LOP3.LUT P2, RZ, R9, R8, RZ, 0xfc, !PT ;  /* 0x0000000809ff7212 */ /* 0x000fe4000784fcff */
[----:B------:R-:W-:Y:S01]  /*07f0*/  @P4 ISETP.NE.AND P5, PT, R4, R5, PT ;  /* 0x000000050400420c */ /* 0x000fe20003fa5270 */
[----:B------:R-:W-:Y:S01]  /*0800*/  IMAD.MOV.U32 R4, RZ, RZ, 0x1 ;  /* 0x00000001ff047424 */ /* 0x000fe200078e00ff */
[----:B------:R-:W-:Y:S02]  /*0810*/  SEL R3, RZ, 0x1, P2 ;  /* 0x00000001ff037807 */ /* 0x000fe40001000000 */
[----:B------:R-:W-:Y:S02]  /*0820*/  SEL R5, RZ, 0x1, !P0 ;  /* 0x00000001ff057807 */ /* 0x000fe40004000000 */
[----:B------:R-:W-:Y:S02]  /*0830*/  @P4 SEL R4, RZ, 0x1, P5 ;  /* 0x00000001ff044807 */ /* 0x000fe40002800000 */
[----:B------:R-:W-:-:S02]  /*0840*/  SEL R3, R3, 0x2, P3 ;  /* 0x0000000203037807 */ /* 0x000fc40001800000 */
[----:B------:R-:W-:Y:S01]  /*0850*/  LOP3.LUT R4, R4, R5, RZ, 0xc0, !PT ;  /* 0x0000000504047212 */ /* 0x000fe200078ec0ff */
[----:B------:R-:W-:Y:S06]  /*0860*/  @!P1 BRA `(.L_x_4) ;  /* 0x0000000000089947 */ /* 0x000fec0003800000 */
[----:B------:R-:W-:Y:S01]  /*0870*/  UCGABAR_ARV ;  /* 0x00000000000079c7 */ /* 0x000fe20008000000 */
[----:B------:R-:W-:Y:S05]  /*0880*/  BRA `(.L_x_5) ;  /* 0x0000000000047947 */ /* 0x000fea0003800000 */
.L_x_4:
[----:B------:R-:W-:Y:S01]  /*0890*/  NOP ;  /* 0x0000000000007918 */ /* 0x000fe20000000000 */
.L_x_5:
[----:B------:R-:W-:Y:S01]  /*08a0*/  ULDC.64 UR4, c[0x0][0x598] ;  /* 0x0001660000047ab9 */ /* 0x000fe20000000a00 */
[----:B------:R-:W-:Y:S01]  /*08b0*/  ULDC.64 UR12, c[0x0][0x208] ;  /* 0x00008200000c7ab9 */ /* 0x000fe20000000a00 */
[----:B------:R-:W-:-:S04]  /*08c0*/  ISETP.NE.U32.AND P0, PT, RZ, UR4, PT ;  /* 0x00000004ff007c0c */ /* 0x000fc8000bf05070 */
[----:B------:R-:W-:-:S13]  /*08d0*/  ISETP.NE.AND.EX P0, PT, RZ, UR5, PT, P0 ;  /* 0x00000005ff007c0c */ /* 0x000fda000bf05300 */
[----:B------:R-:W-:Y:S05]  /*08e0*/  @!P0 BRA `(.L_x_6) ;  /* 0x00000000001c8947 */ /* 0x000fea0003800000 */
[----:B------:R-:W0:Y:S02]  /*08f0*/  LDC.64 R6, c[0x0][0x598] ;  /* 0x00016600ff067b82 */ /* 0x000e240000000a00 */
[----:B0-----:R-:W2:Y:S02]  /*0900*/  LDG.E.64 R6, desc[UR12][R6.64] ;  /* 0x0000000c06067981 */ /* 0x001ea4000c1e1b00 */
[----:B--2---:R-:W-:-:S04]  /*0910*/  ISETP.NE.U32.AND P0, PT, R6, RZ, PT ;  /* 0x000000ff0600720c */ /* 0x004fc80003f05070 */
[----:B------:R-:W-:-:S13]  /*0920*/  ISETP.NE.AND.EX P0, PT, R7, RZ, PT, P0 ;  /* 0x000000ff0700720c */ /* 0x000fda0003f05300 */
[----:B------:R-:W-:Y:S05]  /*0930*/  @!P0 BRA `(.L_x_6) ;  /* 0x0000000000088947 */ /* 0x000fea0003800000 */
[----:B------:R0:W5:Y:S01]  /*0940*/  LD.E R0, desc[UR12][R6.64] ;  /* 0x0000000c06007980 */ /* 0x000162000c101900 */
[----:B------:R-:W-:Y:S05]  /*0950*/  BRA `(.L_x_7) ;  /* 0x0000000000207947 */ /* 0x000fea0003800000 */
.L_x_6:
[----:B------:R-:W-:Y:S02]  /*0960*/  ULDC.64 UR4, c[0x0][0x588] ;  /* 0x0001620000047ab9 */ /* 0x000fe40000000a00 */
[----:B------:R-:W-:-:S04]  /*0970*/  ISETP.NE.U32.AND P0, PT, RZ, UR4, PT ;  /* 0x00000004ff007c0c */ /* 0x000fc8000bf05070 */
[----:B------:R-:W-:-:S13]  /*0980*/  ISETP.NE.AND.EX P0, PT, RZ, UR5, PT, P0 ;  /* 0x00000005ff007c0c */ /* 0x000fda000bf05300 */
[----:B------:R-:W-:Y:S05]  /*0990*/  @!P0 BRA `(.L_x_8) ;  /* 0x00000000000c8947 */ /* 0x000fea0003800000 */
[----:B------:R-:W0:Y:S02]  /*09a0*/  LDC.64 R6, c[0x0][0x588] ;  /* 0x00016200ff067b82 */ /* 0x000e240000000a00 */
[----:B0-----:R1:W5:Y:S01]  /*09b0*/  LDG.E R0, desc[UR12][R6.64] ;  /* 0x0000000c06007981 */ /* 0x001362000c1e1900 */
[----:B------:R-:W-:Y:S05]  /*09c0*/  BRA `(.L_x_7) ;  /* 0x0000000000047947 */ /* 0x000fea0003800000 */
.L_x_8:
[----:B------:R-:W2:Y:S02]  /*09d0*/  LDC R0, c[0x0][0x580] ;  /* 0x00016000ff007b82 */ /* 0x000ea40000000800 */
.L_x_7:
[----:B------:R-:W-:Y:S02]  /*09e0*/  ULDC.64 UR4, c[0x0][0x5a0] ;  /* 0x0001680000047ab9 */ /* 0x000fe40000000a00 */
[----:B------:R-:W-:-:S04]  /*09f0*/  ISETP.NE.U32.AND P0, PT, RZ, UR4, PT ;  /* 0x00000004ff007c0c */ /* 0x000fc8000bf05070 */
[----:B------:R-:W-:-:S13]  /*0a00*/  ISETP.NE.AND.EX P0, PT, RZ, UR5, PT, P0 ;  /* 0x00000005ff007c0c */ /* 0x000fda000bf05300 */
[----:B------:R-:W-:Y:S05]  /*0a10*/  @!P0 BRA `(.L_x_9) ;  /* 0x00000000001c8947 */ /* 0x000fea0003800000 */
[----:B01----:R-:W0:Y:S02]  /*0a20*/  LDC.64 R6, c[0x0][0x5a0] ;  /* 0x00016800ff067b82 */ /* 0x003e240000000a00 */
[----:B0-----:R-:W3:Y:S02]  /*0a30*/  LDG.E.64 R6, desc[UR12][R6.64] ;  /* 0x0000000c06067981 */ /* 0x001ee4000c1e1b00 */
[----:B---3--:R-:W-:-:S04]  /*0a40*/  ISETP.NE.U32.AND P0, PT, R6, RZ, PT ;  /* 0x000000ff0600720c */ /* 0x008fc80003f05070 */
[----:B------:R-:W-:-:S13]  /*0a50*/  ISETP.NE.AND.EX P0, PT, R7, RZ, PT, P0 ;  /* 0x000000ff0700720c */ /* 0x000fda0003f05300 */
[----:B------:R-:W-:Y:S05]  /*0a60*/  @!P0 BRA `(.L_x_9) ;  /* 0x0000000000088947 */ /* 0x000fea0003800000 */
[----:B------:R0:W5:Y:S01]  /*0a70*/  LD.E R18, desc[UR12][R6.64] ;  /* 0x0000000c06127980 */ /* 0x000162000c101900 */
[----:B------:R-:W-:Y:S05]  /*0a80*/  BRA `(.L_x_10) ;  /* 0x0000000000207947 */ /* 0x000fea0003800000 */
.L_x_9:
[----:B------:R-:W-:Y:S02]  /*0a90*/  ULDC.64 UR4, c[0x0][0x590] ;  /* 0x0001640000047ab9 */ /* 0x000fe40000000a00 */
[----:B------:R-:W-:-:S04]  /*0aa0*/  ISETP.NE.U32.AND P0, PT, RZ, UR4, PT ;  /* 0x00000004ff007c0c */ /* 0x000fc8000bf05070 */
[----:B------:R-:W-:-:S13]  /*0ab0*/  ISETP.NE.AND.EX P0, PT, RZ, UR5, PT, P0 ;  /* 0x00000005ff007c0c */ /* 0x000fda000bf05300 */
[----:B------:R-:W-:Y:S05]  /*0ac0*/  @!P0 BRA `(.L_x_11) ;  /* 0x00000000000c8947 */ /* 0x000fea0003800000 */
[----:B------:R-:W3:Y:S02]  /*0ad0*/  LDC.64 R18, c[0x0][0x590] ;  /* 0x00016400ff127b82 */ /* 0x000ee40000000a00 */
[----:B---3--:R3:W5:Y:S01]  /*0ae0*/  LDG.E R18, desc[UR12][R18.64] ;  /* 0x0000000c12127981 */ /* 0x008762000c1e1900 */
[----:B------:R-:W-:Y:S05]  /*0af0*/  BRA `(.L_x_10) ;  /* 0x0000000000047947 */ /* 0x000fea0003800000 */
.L_x_11:
[----:B------:R-:W4:Y:S02]  /*0b00*/  LDC R18, c[0x0][0x584] ;  /* 0x00016100ff127b82 */ /* 0x000f240000000800 */
.L_x_10:
[----:B------:R-:W1:Y:S01]  /*0b10*/  LDC R5, c[0x0][0x4c0] ;  /* 0x00013000ff057b82 */ /* 0x000e620000000800 */
[----:B------:R-:W-:-:S07]  /*0b20*/  IABS R16, R14 ;  /* 0x0000000e00107213 */ /* 0x000fce0000000000 */
[----:B------:R-:W2:Y:S01]  /*0b30*/  LDC R21, c[0x0][0x4c4] ;  /* 0x00013100ff157b82 */ /* 0x000ea20000000800 */
[----:B-1----:R-:W-:-:S05]  /*0b40*/  VIADD R5, R5, 0x3f ;  /* 0x0000003f05057836 */ /* 0x002fca0000000000 */
[----:B0-----:R-:W-:Y:S02]  /*0b50*/  SHF.R.S32.HI R6, RZ, 0x1f, R5 ;  /* 0x0000001fff067819 */ /* 0x001fe40000011405 */
[----:B--2---:R-:W-:Y:S02]  /*0b60*/  IABS R20, R21 ;  /* 0x0000001500147213 */ /* 0x004fe40000000000 */
[----:B------:R-:W-:-:S04]  /*0b70*/  LEA.HI R6, R6, R5, RZ, 0x6 ;  /* 0x0000000506067211 */ /* 0x000fc800078f30ff */
[----:B------:R-:W-:-:S04]  /*0b80*/  SHF.R.S32.HI R95, RZ, 0x6, R6 ;  /* 0x00000006ff5f7819 */ /* 0x000fc80000011406 */
[-C--:B------:R-:W-:Y:S02]  /*0b90*/  IABS R15, R95.reuse ;  /* 0x0000005f000f7213 */ /* 0x080fe40000000000 */
[----:B---3--:R-:W-:Y:S02]  /*0ba0*/  IABS R19, R95 ;  /* 0x0000005f00137213 */ /* 0x008fe40000000000 */
[----:B------:R-:W0:Y:S08]  /*0bb0*/  I2F.RP R5, R15 ;  /* 0x0000000f00057306 */ /* 0x000e300000209400 */
[----:B0-----:R-:W0:Y:S02]  /*0bc0*/  MUFU.RCP R5, R5 ;  /* 0x0000000500057308 */ /* 0x001e240000001000 */
[----:B0-----:R-:W-:-:S06]  /*0bd0*/  VIADD R6, R5, 0xffffffe ;  /* 0x0ffffffe05067836 */ /* 0x001fcc0000000000 */
[----:B------:R0:W1:Y:S02]  /*0be0*/  F2I.FTZ.U32.TRUNC.NTZ R7, R6 ;  /* 0x0000000600077305 */ /* 0x000064000021f000 */
[----:B0-----:R-:W-:Y:S02]  /*0bf0*/  IMAD.MOV.U32 R6, RZ, RZ, RZ ;  /* 0x000000ffff067224 */ /* 0x001fe400078e00ff */
[----:B-1----:R-:W-:-:S04]  /*0c00*/  IMAD.MOV R10, RZ, RZ, -R7 ;  /* 0x000000ffff0a7224 */ /* 0x002fc800078e0a07 */
[----:B------:R-:W-:Y:S02]  /*0c10*/  IMAD R17, R10, R15, RZ ;  /* 0x0000000f0a117224 */ /* 0x000fe400078e02ff */
[----:B------:R-:W0:Y:S02]  /*0c20*/  I2F.RP R10, R20 ;  /* 0x00000014000a7306 */ /* 0x000e240000209400 */
[----:B------:R-:W-:-:S04]  /*0c30*/  IMAD.HI.U32 R7, R7, R17, R6 ;  /* 0x0000001107077227 */ /* 0x000fc800078e0006 */
[----:B------:R-:W-:Y:S02]  /*0c40*/  IMAD.MOV.U32 R6, RZ, RZ, R16 ;  /* 0x000000ffff067224 */ /* 0x000fe400078e0010 */
[----:B------:R-:W-:Y:S02]  /*0c50*/  IMAD.MOV R16, RZ, RZ, -R19 ;  /* 0x000000ffff107224 */ /* 0x000fe400078e0a13 */
[----:B------:R-:W-:-:S04]  /*0c60*/  IMAD.HI.U32 R5, R7, R6, RZ ;  /* 0x0000000607057227 */ /* 0x000fc800078e00ff */
[----:B------:R-:W-:Y:S01]  /*0c70*/  IMAD R6, R5, R16, R6 ;  /* 0x0000001005067224 */ /* 0x000fe200078e0206 */
[----:B0-----:R-:W0:Y:S04]  /*0c80*/  MUFU.RCP R10, R10 ;  /* 0x0000000a000a7308 */ /* 0x001e280000001000 */
[----:B------:R-:W-:-:S13]  /*0c90*/  ISETP.GT.U32.AND P2, PT, R15, R6, PT ;  /* 0x000000060f00720c */ /* 0x000fda0003f44070 */
[----:B------:R-:W-:Y:S02]  /*0ca0*/  @!P2 IMAD.IADD R6, R6, 0x1, -R15 ;  /* 0x000000010606a824 */ /* 0x000fe400078e0a0f */
[----:B0-----:R-:W-:Y:S02]  /*0cb0*/  VIADD R7, R10, 0xffffffe ;  /* 0x0ffffffe0a077836 */ /* 0x001fe40000000000 */
[----:B------:R-:W-:Y:S01]  /*0cc0*/  @!P2 VIADD R5, R5, 0x1 ;  /* 0x000000010505a836 */ /* 0x000fe20000000000 */
[----:B------:R-:W-:Y:S02]  /*0cd0*/  ISETP.GE.U32.AND P0, PT, R6, R15, PT ;  /* 0x0000000f0600720c */ /* 0x000fe40003f06070 */
[----:B------:R-:W-:Y:S01]  /*0ce0*/  LOP3.LUT R6, R14, R95, RZ, 0x3c, !PT ;  /* 0x0000005f0e067212 */ /* 0x000fe200078e3cff */
[----:B------:R-:W0:Y:S01]  /*0cf0*/  F2I.FTZ.U32.TRUNC.NTZ R7, R7 ;  /* 0x0000000700077305 */ /* 0x000e22000021f000 */
[----:B------:R-:W-:Y:S02]  /*0d00*/  ISETP.NE.AND P2, PT, R95, RZ, PT ;  /* 0x000000ff5f00720c */ /* 0x000fe40003f45270 */
[----:B------:R-:W-:Y:S01]  /*0d10*/  ISETP.GE.AND P3, PT, R6, RZ, PT ;  /* 0x000000ff0600720c */ /* 0x000fe20003f66270 */
[----:B------:R-:W-:-:S06]  /*0d20*/  IMAD.MOV.U32 R6, RZ, RZ, RZ ;  /* 0x000000ffff067224 */ /* 0x000fcc00078e00ff */
[----:B------:R-:W-:-:S04]  /*0d30*/  @P0 VIADD R5, R5, 0x1 ;  /* 0x0000000105050836 */ /* 0x000fc80000000000 */
[----:B------:R-:W-:Y:S02]  /*0d40*/  IMAD.MOV.U32 R10, RZ, RZ, R5 ;  /* 0x000000ffff0a7224 */ /* 0x000fe400078e0005 */
[----:B0-----:R-:W-:Y:S02]  /*0d50*/  IMAD.MOV R5, RZ, RZ, -R7 ;  /* 0x000000ffff057224 */ /* 0x001fe400078e0a07 */
[----:B------:R-:W-:Y:S01]  /*0d60*/  @!P3 IMAD.MOV R10, RZ, RZ, -R10 ;  /* 0x000000ffff0ab224 */ /* 0x000fe200078e0a0a */
[----:B------:R-:W-:Y:S01]  /*0d70*/  @!P2 LOP3.LUT R10, RZ, R95, RZ, 0x33, !PT ;  /* 0x0000005fff0aa212 */ /* 0x000fe200078e33ff */
[----:B------:R-:W-:-:S03]  /*0d80*/  IMAD R5, R5, R20, RZ ;  /* 0x0000001405057224 */ /* 0x000fc600078e02ff */
[----:B------:R-:W-:Y:S01]  /*0d90*/  IABS R15, R10 ;  /* 0x0000000a000f7213 */ /* 0x000fe20000000000 */
[----:B------:R-:W-:-:S04]  /*0da0*/  IMAD.HI.U32 R6, R7, R5, R6 ;  /* 0x0000000507067227 */ /* 0x000fc800078e0006 */
[----:B------:R-:W-:-:S04]  /*0db0*/  IMAD.MOV.U32 R5, RZ, RZ, R15 ;  /* 0x000000ffff057224 */ /* 0x000fc800078e000f */
[----:B------:R-:W-:-:S04]  /*0dc0*/  IMAD.HI.U32 R94, R6, R5, RZ ;  /* 0x00000005065e7227 */ /* 0x000fc800078e00ff */
[----:B------:R-:W-:-:S04]  /*0dd0*/  IMAD.MOV R6, RZ, RZ, -R94 ;  /* 0x000000ffff067224 */ /* 0x000fc800078e0a5e */
[----:B------:R-:W-:-:S05]  /*0de0*/  IMAD R5, R20, R6, R5 ;  /* 0x0000000614057224 */ /* 0x000fca00078e0205 */
[----:B------:R-:W-:-:S13]  /*0df0*/  ISETP.GT.U32.AND P2, PT, R20, R5, PT ;  /* 0x000000051400720c */ /* 0x000fda0003f44070 */
[----:B------:R-:W-:Y:S02]  /*0e00*/  @!P2 IMAD.IADD R5, R5, 0x1, -R20 ;  /* 0x000000010505a824 */ /* 0x000fe400078e0a14 */
[----:B------:R-:W-:Y:S01]  /*0e10*/  @!P2 VIADD R94, R94, 0x1 ;  /* 0x000000015e5ea836 */ /* 0x000fe20000000000 */
[----:B------:R-:W-:Y:S02]  /*0e20*/  ISETP.NE.AND P2, PT, R21, RZ, PT ;  /* 0x000000ff1500720c */ /* 0x000fe40003f45270 */
[----:B------:R-:W-:Y:S02]  /*0e30*/  ISETP.GE.U32.AND P0, PT, R5, R20, PT ;  /* 0x000000140500720c */ /* 0x000fe40003f06070 */
[----:B------:R-:W-:-:S04]  /*0e40*/  LOP3.LUT R5, R10, R21, RZ, 0x3c, !PT ;  /* 0x000000150a057212 */ /* 0x000fc800078e3cff */
[----:B------:R-:W-:Y:S01]  /*0e50*/  ISETP.GE.AND P3, PT, R5, RZ, PT ;  /* 0x000000ff0500720c */ /* 0x000fe20003f66270 */
[----:B------:R-:W-:-:S04]  /*0e60*/  IMAD.MOV R5, RZ, RZ, -R10 ;  /* 0x000000ffff057224 */ /* 0x000fc800078e0a0a */
[----:B------:R-:W-:Y:S02]  /*0e70*/  IMAD R95, R95, R5, R14 ;  /* 0x000000055f5f7224 */ /* 0x000fe400078e020e */
[----:B------:R-:W-:-:S06]  /*0e80*/  @P0 VIADD R94, R94, 0x1 ;  /* 0x000000015e5e0836 */ /* 0x000fcc0000000000 */
[----:B------:R-:W-:Y:S01]  /*0e90*/  @!P3 IMAD.MOV R94, RZ, RZ, -R94 ;  /* 0x000000ffff5eb224 */ /* 0x000fe200078e0a5e */
[----:B------:R-:W-:-:S05]  /*0ea0*/  @!P2 LOP3.LUT R94, RZ, R21, RZ, 0x33, !PT ;  /* 0x00000015ff5ea212 */ /* 0x000fca00078e33ff */
[----:B------:R-:W-:-:S04]  /*0eb0*/  IMAD.MOV R6, RZ, RZ, -R94 ;  /* 0x000000ffff067224 */ /* 0x000fc800078e0a5e */
[----:B------:R-:W-:Y:S01]  /*0ec0*/  IMAD R21, R21, R6, R10 ;  /* 0x0000000615157224 */ /* 0x000fe200078e020a */
[----:B------:R-:W-:Y:S06]  /*0ed0*/  @!P1 BRA `(.L_x_12) ;  /* 0x00000000000c9947 */ /* 0x000fec0003800000 */
[----:B------:R-:W-:Y:S01]  /*0ee0*/  UCGABAR_WAIT ;  /* 0x0000000000007dc7 */ /* 0x000fe20008000000 */
[----:B------:R-:W-:Y:S01]  /*0ef0*/  CCTL.IVALL ;  /* 0x00000000ff00798f */ /* 0x000fe20002000000 */
[----:B------:R-:W-:Y:S05]  /*0f00*/  BRA `(.L_x_13) ;  /* 0x0000000000047947 */ /* 0x000fea0003800000 */
.L_x_12:
[----:B------:R-:W-:Y:S06]  /*0f10*/  BAR.SYNC.DEFER_BLOCKING 0x0 ;  /* 0x0000000000007b1d */ /* 0x000fec0000010000 */
.L_x_13:
[----:B------:R-:W0:Y:S01]  /*0f20*/  LDC R7, c[0x0][0x290] ;  /* 0x0000a400ff077b82 */ /* 0x000e220000000800 */
[----:B------:R-:W-:Y:S01]  /*0f30*/  ISETP.NE.AND P0, PT, R9, RZ, PT ;  /* 0x000000ff0900720c */ /* 0x000fe20003f05270 */
[----:B0-----:R-:W-:-:S05]  /*0f40*/  VIADD R5, R7, 0x1f ;  /* 0x0000001f07057836 */ /* 0x001fca0000000000 */
[----:B------:R-:W-:-:S04]  /*0f50*/  SHF.R.S32.HI R6, RZ, 0x1f, R5 ;  /* 0x0000001fff067819 */ /* 0x000fc80000011405 */
[----:B------:R-:W-:-:S04]  /*0f60*/  LEA.HI R5, R6, R5, RZ, 0x5 ;  /* 0x0000000506057211 */ /* 0x000fc800078f28ff */
[----:B------:R-:W-:Y:S01]  /*0f70*/  SHF.R.S32.HI R5, RZ, 0x5, R5 ;  /* 0x00000005ff057819 */ /* 0x000fe20000011405 */
[----:B------:R-:W-:Y:S06]  /*0f80*/  @!P0 BRA `(.L_x_14) ;  /* 0x00000058004c8947 */ /* 0x000fec0003800000 */
[----:B------:R-:W-:-:S13]  /*0f90*/  ISETP.NE.AND P0, PT, R9, 0x1, PT ;  /* 0x000000010900780c */ /* 0x000fda0003f05270 */
[----:B------:R-:W-:Y:S05]  /*0fa0*/  @P0 EXIT ;  /* 0x000000000000094d */ /* 0x000fea0003800000 */
[----:B------:R-:W-:Y:S01]  /*0fb0*/  ISETP.GE.AND P0, PT, R7, 0x1, PT ;  /* 0x000000010700780c */ /* 0x000fe20003f06270 */
[----:B------:R-:W-:Y:S01]  /*0fc0*/  UMOV UR4, URZ ;  /* 0x0000003f00047c82 */ /* 0x000fe20008000000 */
[----:B------:R-:W-:Y:S02]  /*0fd0*/  CS2R R54, SRZ ;  /* 0x0000000000367805 */ /* 0x000fe4000001ff00 */
[----:B------:R-:W-:Y:S02]  /*0fe0*/  CS2R R56, SRZ ;  /* 0x0000000000387805 */ /* 0x000fe4000001ff00 */
[----:B------:R-:W-:Y:S02]  /*0ff0*/  CS2R R58, SRZ ;  /* 0x00000000003a7805 */ /* 0x000fe4000001ff00 */
[----:B------:R-:W-:Y:S02]  /*1000*/  CS2R R60, SRZ ;  /* 0x00000000003c7805 */ /* 0x000fe4000001ff00 */
[----:B------:R-:W-:-:S02]  /*1010*/  CS2R R62, SRZ ;  /* 0x00000000003e7805 */ /* 0x000fc4000001ff00 */
[----:B------:R-:W-:Y:S02]  /*1020*/  CS2R R64, SRZ ;  /* 0x0000000000407805 */ /* 0x000fe4000001ff00 */
        /* <DEDUP_REMOVED lines=25> */
[----:B------:R-:W-:Y:S01]  /*11c0*/  CS2R R52, SRZ ;  /* 0x0000000000347805 */ /* 0x000fe2000001ff00 */
[----:B------:R-:W-:Y:S06]  /*11d0*/  @!P0 BRA `(.L_x_15) ;  /* 0x0000000000988947 */ /* 0x000fec0003800000 */
[----:B------:R-:W-:-:S04]  /*11e0*/  LOP3.LUT R6, R3, 0x1, RZ, 0xfc, !PT ;  /* 0x0000000103067812 */ /* 0x000fc800078efcff */
[----:B------:R-:W-:-:S13]  /*11f0*/  ISETP.NE.AND P0, PT, R6, 0x3, PT ;  /* 0x000000030600780c */ /* 0x000fda0003f05270 */
[----:B------:R-:W-:Y:S05]  /*1200*/  @!P0 BRA `(.L_x_16) ;  /* 0x0000000000048947 */ /* 0x000fea0003800000 */
[----:B------:R-:W-:Y:S01]  /*1210*/  BPT.TRAP 0x1 ;  /* 0x000000040000795c */ /* 0x000fe20000300000 */
.L_x_16:
[----:B------:R-:W0:Y:S01]  /*1220*/  S2UR UR5, SR_CgaCtaId ;  /* 0x00000000000579c3 */ /* 0x000e220000008800 */
[----:B------:R-:W-:Y:S01]  /*1230*/  SHF.L.U32 R6, RZ, 0x1f, RZ ;  /* 0x0000001fff067819 */ /* 0x000fe200000006ff */
[----:B------:R-:W-:Y:S02]  /*1240*/  UMOV UR4, 0x400 ;  /* 0x0000040000047882 */ /* 0x000fe40000000000 */
[----:B0-----:R-:W-:-:S12]  /*1250*/  ULEA UR4, UR5, UR4, 0x18 ;  /* 0x0000000405047291 */ /* 0x001fd8000f8ec03f */
.L_x_17:
[----:B0-----:R-:W-:-:S04]  /*1260*/  IMAD.U32 R7, RZ, RZ, UR4 ;  /* 0x00000004ff077e24 */ /* 0x001fc8000f8e00ff */
[----:B------:R0:W1:Y:S03]  /*1270*/  SYNCS.PHASECHK.TRANS64.TRYWAIT P0, [R7+URZ+0x36000], R6 ;  /* 0x03600006070075a7 */ /* 0x000066000800017f */
[----:B-1----:R-:W-:Y:S05]  /*1280*/  @!P0 NANOSLEEP.SYNCS 0x989680 ;  /* 0x009896800000895d */ /* 0x002fea0003900000 */
[----:B------:R-:W1:Y:S02]  /*1290*/  @!P0 SYNCS.PHASECHK.TRANS64 P0, [R7+URZ+0x36000], R6 ;  /* 0x03600006070085a7 */ /* 0x000e64000800007f */
[----:B-1----:R-:W-:Y:S05]  /*12a0*/  @!P0 BRA `(.L_x_17) ;  /* 0xfffffffc00ec8947 */ /* 0x002fea000383ffff */
[----:B------:R-:W-:Y:S01]  /*12b0*/  UIADD3 UR5, UR4, 0x24000, URZ ;  /* 0x0002400004057890 */ /* 0x000fe2000fffe03f */
[----:B------:R-:W-:Y:S01]  /*12c0*/  WARPGROUP.ARRIVE ;  /* 0x00000000000079c5 */ /* 0x000fe20000000000 */
[----:B------:R-:W-:Y:S02]  /*12d0*/  USHF.R.U32.HI UR4, URZ, 0x4, UR4 ;  /* 0x000000043f047899 */ /* 0x000fe40008011604 */
[----:B------:R-:W-:Y:S02]  /*12e0*/  USHF.R.U32.HI UR5, URZ, 0x4, UR5 ;  /* 0x000000043f057899 */ /* 0x000fe40008011605 */
[----:B------:R-:W-:Y:S02]  /*12f0*/  ULOP3.LUT UR8, UR4, 0x3fff, URZ, 0xc0, !UPT ;  /* 0x00003fff04087892 */ /* 0x000fe4000f8ec03f */
[----:B------:R-:W-:Y:S02]  /*1300*/  ULOP3.LUT UR9, UR5, 0x3fff, URZ, 0xc0, !UPT ;  /* 0x00003fff05097892 */ /* 0x000fe4000f8ec03f */
[----:B------:R-:W-:Y:S01]  /*1310*/  UIADD3 UR10, UR8, 0x100, URZ ;  /* 0x00000100080a7890 */ /* 0x000fe2000fffe03f */
[----:B------:R-:W-:-:S02]  /*1320*/  UMOV UR5, 0x40000040 ;  /* 0x4000004000057882 */ /* 0x000fc40000000000 */
[----:B------:R-:W-:Y:S01]  /*1330*/  UMOV UR4, UR8 ;  /* 0x0000000800047c82 */ /* 0x000fe20008000000 */
[----:B------:R-:W-:Y:S01]  /*1340*/  UMOV UR7, 0x40000040 ;  /* 0x4000004000077882 */ /* 0x000fe20000000000 */
[----:B------:R-:W-:Y:S02]  /*1350*/  UMOV UR6, UR9 ;  /* 0x0000000900067c82 */ /* 0x000fe40008000000 */
[----:B------:R-:W-:Y:S01]  /*1360*/  HGMMA.64x64x16.F32.BF16 R56, gdesc[UR4].tnspA.tnspB, RZ, !UPT ;  /* 0x60e00000043879f0 */ /* 0x000fe2000c7018ff */
[----:B------:R-:W-:Y:S01]  /*1370*/  UMOV UR4, UR10 ;  /* 0x0000000a00047c82 */ /* 0x000fe20008000000 */
[----:B------:R-:W-:Y:S02]  /*1380*/  UMOV UR5, 0x40000040 ;  /* 0x4000004000057882 */ /* 0x000fe40000000000 */
[----:B------:R-:W-:Y:S01]  /*1390*/  HGMMA.64x64x16.F32.BF16 R24, gdesc[UR4].tnspA.tnspB, RZ, !UPT ;  /* 0x60e00000041879f0 */ /* 0x000fe2000c7018ff */
[----:B------:R-:W-:Y:S02]  /*13a0*/  UIADD3 UR4, UR8, 0x80, URZ ;  /* 0x0000008008047890 */ /* 0x000fe4000fffe03f */
[----:B------:R-:W-:-:S02]  /*13b0*/  UIADD3 UR6, UR9, 0x80, URZ ;  /* 0x0000008009067890 */ /* 0x000fc4000fffe03f */
[----:B------:R-:W-:Y:S01]  /*13c0*/  UIADD3 UR8, UR8, 0x180, URZ ;  /* 0x0000018008087890 */ /* 0x000fe2000fffe03f */
[----:B------:R-:W-:Y:S01]  /*13d0*/  UMOV UR5, 0x40000040 ;  /* 0x4000004000057882 */ /* 0x000fe20000000000 */
[----:B------:R-:W-:-:S05]  /*13e0*/  UMOV UR7, 0x40000040 ;  /* 0x4000004000077882 */ /* 0x000fca0000000000 */
[----:B------:R-:W-:Y:S01]  /*13f0*/  HGMMA.64x64x16.F32.BF16 R56, gdesc[UR4].tnspA.tnspB, R56 ;  /* 0x60e00000043879f0 */ /* 0x000fe20008701838 */
[----:B------:R-:W-:Y:S01]  /*1400*/  UMOV UR4, UR8 ;  /* 0x0000000800047c82 */ /* 0x000fe20008000000 */
[----:B------:R-:W-:Y:S02]  /*1410*/  UMOV UR5, 0x40000040 ;  /* 0x4000004000057882 */ /* 0x000fe40000000000 */
[----:B------:R-:W-:Y:S01]  /*1420*/  HGMMA.64x64x16.F32.BF16 R24, gdesc[UR4].tnspA.tnspB, R24, gsb0 ;  /* 0x60e00000041879f0 */ /* 0x000fe20008001818 */
[----:B------:R-:W-:-:S05]  /*1430*/  UMOV UR4, 0x1 ;  /* 0x0000000100047882 */ /* 0x000fca0000000000 */
.L_x_15:
[----:B0-----:R-:W-:-:S05]  /*1440*/  VIMNMX R6, R5, 0x1, PT ;  /* 0x0000000105067848 */ /* 0x001fca0003fe0100 */
[----:B------:R-:W-:-:S05]  /*1450*/  IMAD.IADD R6, R5, 0x1, -R6 ;  /* 0x0000000105067824 */ /* 0x000fca00078e0a06 */
[----:B------:R-:W-:-:S13]  /*1460*/  ISETP.GE.AND P0, PT, R6, 0x1, PT ;  /* 0x000000010600780c */ /* 0x000fda0003f06270 */
[----:B------:R-:W-:Y:S05]  /*1470*/  @!P0 BRA `(.L_x_18) ;  /* 0x00000004000c8947 */ /* 0x000fea0003800000 */
[----:B------:R-:W0:Y:S01]  /*1480*/  S2UR UR6, SR_CgaCtaId ;  /* 0x00000000000679c3 */ /* 0x000e220000008800 */
[----:B------:R-:W-:Y:S01]  /*1490*/  UMOV UR5, 0x400 ;  /* 0x0000040000057882 */ /* 0x000fe20000000000 */
[----:B------:R-:W-:Y:S01]  /*14a0*/  LOP3.LUT R11, R3, 0x1, RZ, 0xfc, !PT ;  /* 0x00000001030b7812 */ /* 0x000fe200078efcff */
[----:B------:R-:W-:Y:S01]  /*14b0*/  IMAD.MOV.U32 R10, RZ, RZ, RZ ;  /* 0x000000ffff0a7224 */ /* 0x000fe200078e00ff */
[----:B------:R-:W-:Y:S01]  /*14c0*/  UISETP.NE.U32.AND UP0, UPT, UR4, URZ, UPT ;  /* 0x0000003f0400728c */ /* 0x000fe2000bf05070 */
[----:B------:R-:W-:Y:S02]  /*14d0*/  IMAD.MOV.U32 R5, RZ, RZ, R6 ;  /* 0x000000ffff057224 */ /* 0x000fe400078e0006 */
[----:B------:R-:W-:Y:S01]  /*14e0*/  IMAD.MOV.U32 R7, RZ, RZ, RZ ;  /* 0x000000ffff077224 */ /* 0x000fe200078e00ff */
[----:B0-----:R-:W-:-:S04]  /*14f0*/  ULEA UR14, UR6, UR5, 0x18 ;  /* 0x00000005060e7291 */ /* 0x001fc8000f8ec03f */
[----:B------:R-:W-:Y:S02]  /*1500*/  UIADD3 UR6, UR14, 0x24000, URZ ;  /* 0x000240000e067890 */ /* 0x000fe4000fffe03f */
[----:B------:R-:W-:Y:S02]  /*1510*/  USHF.R.U32.HI UR5, URZ, 0x4, UR14 ;  /* 0x000000043f057899 */ /* 0x000fe4000801160e */
[----:B------:R-:W-:Y:S02]  /*1520*/  USHF.R.U32.HI UR6, URZ, 0x4, UR6 ;  /* 0x000000043f067899 */ /* 0x000fe40008011606 */
[----:B------:R-:W-:Y:S02]  /*1530*/  ULOP3.LUT UR15, UR5, 0x3fff, URZ, 0xc0, !UPT ;  /* 0x00003fff050f7892 */ /* 0x000fe4000f8ec03f */
[----:B------:R-:W-:-:S12]  /*1540*/  ULOP3.LUT UR16, UR6, 0x3fff, URZ, 0xc0, !UPT ;  /* 0x00003fff06107892 */ /* 0x000fd8000f8ec03f */
.L_x_23:
[----:B------:R-:W-:-:S13]  /*1550*/  ISETP.NE.AND P1, PT, R11, 0x3, PT ;  /* 0x000000030b00780c */ /* 0x000fda0003f25270 */
[----:B------:R-:W-:Y:S05]  /*1560*/  @!P1 BRA `(.L_x_19) ;  /* 0x0000000000049947 */ /* 0x000fea0003800000 */
[----:B------:R-:W-:Y:S01]  /*1570*/  BPT.TRAP 0x1 ;  /* 0x000000040000795c */ /* 0x000fe20000300000 */
.L_x_19:
[----:B------:R-:W-:Y:S01]  /*1580*/  SHF.L.U32 R8, R10, 0x1f, RZ ;  /* 0x0000001f0a087819 */ /* 0x000fe200000006ff */
[----:B------:R-:W-:-:S12]  /*1590*/  ULEA UR5, UR4, UR14, 0x3 ;  /* 0x0000000e04057291 */ /* 0x000fd8000f8e183f */
.L_x_20:
[----:B0-----:R-:W-:-:S04]  /*15a0*/  IMAD.U32 R9, RZ, RZ, UR5 ;  /* 0x00000005ff097e24 */ /* 0x001fc8000f8e00ff */
[----:B------:R0:W1:Y:S03]  /*15b0*/  SYNCS.PHASECHK.TRANS64.TRYWAIT P0, [R9+URZ+0x36000], R8 ;  /* 0x03600008090075a7 */ /* 0x000066000800017f */
[----:B-1----:R-:W-:Y:S05]  /*15c0*/  @!P0 NANOSLEEP.SYNCS 0x989680 ;  /* 0x009896800000895d */ /* 0x002fea0003900000 */
[----:B------:R-:W1:Y:S02]  /*15d0*/  @!P0 SYNCS.PHASECHK.TRANS64 P0, [R9+URZ+0x36000], R8 ;  /* 0x03600008090085a7 */ /* 0x000e64000800007f */
[----:B-1----:R-:W-:Y:S05]  /*15e0*/  @!P0 BRA `(.L_x_20) ;  /* 0xfffffffc00ec8947 */ /* 0x002fea000383ffff */
[----:B------:R-:W-:Y:S01]  /*15f0*/  ULEA UR6, UR4, UR15, 0x9 ;  /* 0x0000000f04067291 */ /* 0x000fe2000f8e483f */
[----:B------:R-:W-:Y:S01]  /*1600*/  WARPGROUP.ARRIVE ;  /* 0x00000000000079c5 */ /* 0x000fe20000000000 */
[----:B------:R-:W-:Y:S02]  /*1610*/  ULEA UR5, UR4, UR16, 0x8 ;  /* 0x0000001004057291 */ /* 0x000fe4000f8e403f */
[----:B------:R-:W-:Y:S01]  /*1620*/  UIADD3 UR7, UR6, 0x100, URZ ;  /* 0x0000010006077890 */ /* 0x000fe2000fffe03f */
[----:B------:R-:W-:Y:S02]  /*1630*/  UMOV UR11, 0x40000040 ;  /* 0x40000040000b7882 */ /* 0x000fe40000000000 */
[----:B------:R-:W-:Y:S01]  /*1640*/  UMOV UR8, UR6 ;  /* 0x0000000600087c82 */ /* 0x000fe20008000000 */
[----:B------:R-:W-:Y:S01]  /*1650*/  UMOV UR9, 0x40000040 ;  /* 0x4000004000097882 */ /* 0x000fe20000000000 */
[----:B------:R-:W-:Y:S02]  /*1660*/  UMOV UR10, UR5 ;  /* 0x00000005000a7c82 */ /* 0x000fe40008000000 */
[----:B------:R-:W-:Y:S01]  /*1670*/  HGMMA.64x64x16.F32.BF16 R56, gdesc[UR8].tnspA.tnspB, R56, UP0 ;  /* 0x60e00000083879f0 */ /* 0x000fe2000bf01838 */
[----:B------:R-:W-:Y:S01]  /*1680*/  UMOV UR8, UR7 ;  /* 0x0000000700087c82 */ /* 0x000fe20008000000 */
[----:B------:R-:W-:-:S02]  /*1690*/  UMOV UR9, 0x40000040 ;  /* 0x4000004000097882 */ /* 0x000fc40000000000 */
[----:B------:R-:W-:Y:S01]  /*16a0*/  HGMMA.64x64x16.F32.BF16 R24, gdesc[UR8].tnspA.tnspB, R24, UP0 ;  /* 0x60e00000081879f0 */ /* 0x000fe2000bf01818 */
[----:B------:R-:W-:Y:S02]  /*16b0*/  UIADD3 UR10, UR5, 0x80, URZ ;  /* 0x00000080050a7890 */ /* 0x000fe4000fffe03f */
[----:B------:R-:W-:Y:S02]  /*16c0*/  UIADD3 UR8, UR6, 0x80, URZ ;  /* 0x0000008006087890 */ /* 0x000fe4000fffe03f */
[----:B------:R-:W-:Y:S01]  /*16d0*/  UIADD3 UR6, UR6, 0x180, URZ ;  /* 0x0000018006067890 */ /* 0x000fe2000fffe03f */
[----:B------:R-:W-:Y:S01]  /*16e0*/  UMOV UR11, 0x40000040 ;  /* 0x40000040000b7882 */ /* 0x000fe20000000000 */
[----:B------:R-:W-:-:S05]  /*16f0*/  UMOV UR9, 0x40000040 ;  /* 0x4000004000097882 */ /* 0x000fca0000000000 */
[----:B------:R-:W-:Y:S01]  /*1700*/  HGMMA.64x64x16.F32.BF16 R56, gdesc[UR8].tnspA.tnspB, R56 ;  /* 0x60e00000083879f0 */ /* 0x000fe20008701838 */
[----:B------:R-:W-:Y:S01]  /*1710*/  UMOV UR8, UR6 ;  /* 0x0000000600087c82 */ /* 0x000fe20008000000 */
[----:B------:R-:W-:Y:S02]  /*1720*/  UMOV UR9, 0x40000040 ;  /* 0x4000004000097882 */ /* 0x000fe40000000000 */
[----:B------:R-:W-:Y:S03]  /*1730*/  HGMMA.64x64x16.F32.BF16 R24, gdesc[UR8].tnspA.tnspB, R24, gsb0 ;  /* 0x60e00000081879f0 */ /* 0x000fe60008001818 */
[----:B------:R-:W-:Y:S02]  /*1740*/  WARPGROUP.DEPBAR.LE gsb0, 0x1 ;  /* 0x00008000000079c5 */ /* 0x000fe40000010100 */
[----:B------:R-:W-:Y:S05]  /*1750*/  @!P1 BRA `(.L_x_21) ;  /* 0x0000000000049947 */ /* 0x000fea0003800000 */
[----:B------:R-:W-:Y:S01]  /*1760*/  BPT.TRAP 0x1 ;  /* 0x000000040000795c */ /* 0x000fe20000300000 */
.L_x_21:
[----:B------:R-:W-:-:S13]  /*1770*/  ISETP.NE.AND P0, PT, R4, RZ, PT ;  /* 0x000000ff0400720c */ /* 0x000fda0003f05270 */
[----:B0-----:R-:W-:-:S05]  /*1780*/  @P0 LEA R8, R7, UR14, 0x3 ;  /* 0x0000000e07080c11 */ /* 0x001fca000f8e18ff */
[----:B------:R-:W-:-:S05]  /*1790*/  @P0 VIADD R9, R8, 0x36090 ;  /* 0x0003609008090836 */ /* 0x000fca0000000000 */
[----:B------:R-:W-:-:S04]  /*17a0*/  @P0 PRMT R9, R2, 0x654, R9 ;  /* 0x0000065402090816 */ /* 0x000fc80000000009 */
[----:B------:R0:W-:Y:S01]  /*17b0*/  @P0 SYNCS.ARRIVE.TRANS64.RED.A1T0 RZ, [R9+URZ], RZ ;  /* 0x000000ff09ff09a7 */ /* 0x0001e2000810043f */
[----:B------:R-:W-:-:S13]  /*17c0*/  ISETP.GT.U32.AND P0, PT, R3, 0x1, PT ;  /* 0x000000010300780c */ /* 0x000fda0003f04070 */
[----:B0-----:R-:W-:Y:S05]  /*17d0*/  @P0 BRA `(.L_x_22) ;  /* 0x0000000000040947 */ /* 0x001fea0003800000 */
[----:B------:R-:W-:Y:S01]  /*17e0*/  BPT.TRAP 0x1 ;  /* 0x000000040000795c */ /* 0x000fe20000300000 */
.L_x_22:
[----:B------:R-:W-:Y:S01]  /*17f0*/  UIADD3 UR4, UR4, 0x1, URZ ;  /* 0x0000000104047890 */ /* 0x000fe2000fffe03f */
[----:B------:R-:W-:Y:S01]  /*1800*/  ISETP.GT.AND P1, PT, R5, 0x1, PT ;  /* 0x000000010500780c */ /* 0x000fe20003f24270 */
[----:B------:R-:W-:Y:S02]  /*1810*/  VIADD R7, R7, 0x1 ;  /* 0x0000000107077836 */ /* 0x000fe40000000000 */
[----:B------:R-:W-:Y:S01]  /*1820*/  UISETP.NE.AND UP0, UPT, UR4, 0x12, UPT ;  /* 0x000000120400788c */ /* 0x000fe2000bf05270 */
[----:B------:R-:W-:Y:S02]  /*1830*/  VIADD R5, R5, 0xffffffff ;  /* 0xffffffff05057836 */ /* 0x000fe40000000000 */
[C---:B------:R-:W-:Y:S01]  /*1840*/  ISETP.NE.AND P0, PT, R7.reuse, 0x12, PT ;  /* 0x000000120700780c */ /* 0x040fe20003f05270 */
[----:B------:R-:W-:Y:S02]  /*1850*/  USEL UR5, URZ, 0x1, UP0 ;  /* 0x000000013f057887 */ /* 0x000fe40008000000 */
[----:B------:R-:W-:Y:S01]  /*1860*/  USEL UR4, UR4, URZ, UP0 ;  /* 0x0000003f04047287 */ /* 0x000fe20008000000 */
[----:B------:R-:W-:Y:S01]  /*1870*/  SEL R7, R7, RZ, P0 ;  /* 0x000000ff07077207 */ /* 0x000fe20000000000 */
[----:B------:R-:W-:-:S02]  /*1880*/  UPLOP3.LUT UP0, UPT, UPT, UPT, UPT, 0x80, 0x0 ;  /* 0x000000000000789c */ /* 0x000fc40003f0f070 */
[----:B------:R-:W-:Y:S01]  /*1890*/  LOP3.LUT R10, R10, UR5, RZ, 0x3c, !PT ;  /* 0x000000050a0a7c12 */ /* 0x000fe2000f8e3cff */
[----:B------:R-:W-:Y:S08]  /*18a0*/  @P1 BRA `(.L_x_23) ;  /* 0xfffffffc00281947 */ /* 0x000ff0000383ffff */
.L_x_18:
[----:B------:R-:W0:Y:S01]  /*18b0*/  LDC R5, c[0x0][0x290] ;  /* 0x0000a400ff057b82 */ /* 0x000e220000000800 */
[----:B------:R-:W-:Y:S02]  /*18c0*/  WARPGROUP.DEPBAR.LE gsb0, 0x0 ;  /* 0x00008000000079c5 */ /* 0x000fe40000010000 */
[----:B0-----:R-:W-:-:S13]  /*18d0*/  ISETP.GE.AND P0, PT, R5, 0x1, PT ;  /* 0x000000010500780c */ /* 0x001fda0003f06270 */
[----:B------:R-:W-:Y:S05]  /*18e0*/  @!P0 BRA `(.L_x_24) ;  /* 0x0000000000548947 */ /* 0x000fea0003800000 */
[----:B------:R-:W-:-:S04]  /*18f0*/  LOP3.LUT R5, R3, 0x1, RZ, 0xfc, !PT ;  /* 0x0000000103057812 */ /* 0x000fc800078efcff */
[----:B------:R-:W-:-:S13]  /*1900*/  ISETP.NE.AND P0, PT, R5, 0x3, PT ;  /* 0x000000030500780c */ /* 0x000fda0003f05270 */
[----:B------:R-:W-:Y:S05]  /*1910*/  @!P0 BRA `(.L_x_25) ;  /* 0x0000000000048947 */ /* 0x000fea0003800000 */
[----:B------:R-:W-:Y:S01]  /*1920*/  BPT.TRAP 0x1 ;  /* 0x000000040000795c */ /* 0x000fe20000300000 */
.L_x_25:
[----:B------:R-:W-:Y:S01]  /*1930*/  ISETP.NE.AND P0, PT, R4, RZ, PT ;  /* 0x000000ff0400720c */ /* 0x000fe20003f05270 */
[----:B------:R-:W-:Y:S01]  /*1940*/  BSSY B0, `(.L_x_26) ;  /* 0x000000d000007945 */ /* 0x000fe20003800000 */
[----:B------:R-:W-:-:S11]  /*1950*/  ISETP.GT.U32.AND P1, PT, R3, 0x1, PT ;  /* 0x000000010300780c */ /* 0x000fd60003f24070 */
[----:B------:R-:W-:Y:S05]  /*1960*/  @!P0 BRA `(.L_x_27) ;  /* 0x0000000000288947 */ /* 0x000fea0003800000 */
[----:B------:R-:W0:Y:S01]  /*1970*/  S2R R8, SR_CgaCtaId ;  /* 0x0000000000087919 */ /* 0x000e220000008800 */
[----:B------:R-:W-:Y:S01]  /*1980*/  IMAD.WIDE.U32 R4, R6, 0x38e38e39, RZ ;  /* 0x38e38e3906047825 */ /* 0x000fe200078e00ff */
[----:B------:R-:W-:-:S04]  /*1990*/  MOV R3, 0x400 ;  /* 0x0000040000037802 */ /* 0x000fc80000000f00 */
[----:B------:R-:W-:-:S05]  /*19a0*/  SHF.R.U32.HI R5, RZ, 0x2, R5 ;  /* 0x00000002ff057819 */ /* 0x000fca0000011605 */
[----:B------:R-:W-:Y:S01]  /*19b0*/  IMAD R6, R5, -0x12, R6 ;  /* 0xffffffee05067824 */ /* 0x000fe200078e0206 */
[----:B0-----:R-:W-:-:S05]  /*19c0*/  LEA R3, R8, R3, 0x18 ;  /* 0x0000000308037211 */ /* 0x001fca00078ec0ff */
[----:B------:R-:W-:-:S04]  /*19d0*/  IMAD R6, R6, 0x8, R3 ;  /* 0x0000000806067824 */ /* 0x000fc800078e0203 */
[----:B------:R-:W-:-:S05]  /*19e0*/  VIADD R3, R6, 0x36090 ;  /* 0x0003609006037836 */ /* 0x000fca0000000000 */
[----:B------:R-:W-:-:S04]  /*19f0*/  PRMT R3, R2, 0x654, R3 ;  /* 0x0000065402037816 */ /* 0x000fc80000000003 */
[----:B------:R0:W-:Y:S03]  /*1a00*/  SYNCS.ARRIVE.TRANS64.RED.A1T0 RZ, [R3+URZ], RZ ;  /* 0x000000ff03ff79a7 */ /* 0x0001e6000810043f */
.L_x_27:
[----:B------:R-:W-:Y:S05]  /*1a10*/  BSYNC B0 ;  /* 0x0000000000007941 */ /* 0x000fea0003800000 */
.L_x_26:
[----:B------:R-:W-:Y:S05]  /*1a20*/  @P1 BRA `(.L_x_24) ;  /* 0x0000000000041947 */ /* 0x000fea0003800000 */
[----:B------:R-:W-:Y:S01]  /*1a30*/  BPT.TRAP 0x1 ;  /* 0x000000040000795c */ /* 0x000fe20000300000 */
.L_x_24:
[----:B------:R-:W0:Y:S01]  /*1a40*/  S2R R2, SR_TID.X ;  /* 0x0000000000027919 */ /* 0x000e220000002100 */
[----:B------:R-:W1:Y:S01]  /*1a50*/  LDC.64 R16, c[0x0][0x280] ;  /* 0x0000a000ff107b82 */ /* 0x000e620000000a00 */
[----:B------:R-:W-:Y:S01]  /*1a60*/  IMAD.SHL.U32 R95, R95, 0x40, RZ ;  /* 0x000000405f5f7824 */ /* 0x000fe200078e00ff */
[----:B------:R-:W-:Y:S01]  /*1a70*/  SHF.R.S32.HI R20, RZ, 0x1f, R94 ;  /* 0x0000001fff147819 */ /* 0x000fe2000001145e */
[----:B------:R-:W2:Y:S03]  /*1a80*/  S2R R11, SR_CTAID.X ;  /* 0x00000000000b7919 */ /* 0x000ea60000002500 */
[----:B------:R-:W-:Y:S02]  /*1a90*/  SHF.R.S32.HI R93, RZ, 0x1f, R95 ;  /* 0x0000001fff5d7819 */ /* 0x000fe4000001145f */
[----:B------:R-:W3:Y:S01]  /*1aa0*/  LDC.64 R14, c[0x0][0x5d0] ;  /* 0x00017400ff0e7b82 */ /* 0x000ee20000000a00 */
[----:B-1----:R-:W-:-:S02]  /*1ab0*/  ISETP.GE.AND P0, PT, R95, R17, PT ;  /* 0x000000115f00720c */ /* 0x002fc40003f06270 */
[----:B0-----:R-:W-:-:S04]  /*1ac0*/  SHF.R.S32.HI R3, RZ, 0x1f, R2 ;  /* 0x0000001fff037819 */ /* 0x001fc80000011402 */
[----:B------:R-:W-:Y:S01]  /*1ad0*/  LEA.HI R3, R3, R2, RZ, 0x7 ;  /* 0x0000000203037211 */ /* 0x000fe200078f38ff */
[----:B--2---:R-:W-:-:S03]  /*1ae0*/  IMAD.SHL.U32 R8, R11, 0x80, RZ ;  /* 0x000000800b087824 */ /* 0x004fc600078e00ff */
[----:B------:R-:W-:Y:S02]  /*1af0*/  LOP3.LUT R3, R3, 0xffffff80, RZ, 0xc0, !PT ;  /* 0xffffff8003037812 */ /* 0x000fe400078ec0ff */
[----:B------:R-:W-:-:S03]  /*1b00*/  ISETP.GE.OR P0, PT, R8, R16, P0 ;  /* 0x000000100800720c */ /* 0x000fc60000706670 */
[----:B------:R-:W-:-:S05]  /*1b10*/  IMAD.IADD R9, R2, 0x1, -R3 ;  /* 0x0000000102097824 */ /* 0x000fca00078e0a03 */
[----:B------:R-:W-:-:S04]  /*1b20*/  SHF.R.S32.HI R4, RZ, 0x1f, R9 ;  /* 0x0000001fff047819 */ /* 0x000fc80000011409 */
[----:B------:R-:W-:-:S04]  /*1b30*/  LEA.HI R3, R4, R9, RZ, 0x2 ;  /* 0x0000000904037211 */ /* 0x000fc800078f10ff */
[--C-:B------:R-:W-:Y:S02]  /*1b40*/  SHF.R.S32.HI R2, RZ, 0x2, R3.reuse ;  /* 0x00000002ff027819 */ /* 0x100fe40000011403 */
[----:B------:R-:W-:-:S04]  /*1b50*/  SHF.R.S32.HI R5, RZ, 0x1f, R3 ;  /* 0x0000001fff057819 */ /* 0x000fc80000011403 */
[----:B------:R-:W-:-:S04]  /*1b60*/  LEA.HI R5, R5, R2, RZ, 0x3 ;  /* 0x0000000205057211 */ /* 0x000fc800078f18ff */
[----:B------:R-:W-:-:S05]  /*1b70*/  LOP3.LUT R5, R5, 0xfffffff8, RZ, 0xc0, !PT ;  /* 0xfffffff805057812 */ /* 0x000fca00078ec0ff */
[----:B------:R-:W-:Y:S01]  /*1b80*/  IMAD.IADD R2, R2, 0x1, -R5 ;  /* 0x0000000102027824 */ /* 0x000fe200078e0a05 */
[----:B------:R-:W-:Y:S02]  /*1b90*/  LEA.HI R5, R4, R9, RZ, 0x5 ;  /* 0x0000000904057211 */ /* 0x000fe400078f28ff */
[----:B------:R-:W-:Y:S02]  /*1ba0*/  LOP3.LUT R4, R3, 0xfffffffc, RZ, 0xc0, !PT ;  /* 0xfffffffc03047812 */ /* 0x000fe400078ec0ff */
[----:B------:R-:W-:Y:S02]  /*1bb0*/  SHF.R.S32.HI R3, RZ, 0x1f, R2 ;  /* 0x0000001fff037819 */ /* 0x000fe40000011402 */
[----:B------:R-:W-:Y:S01]  /*1bc0*/  SHF.R.S32.HI R7, RZ, 0x5, R5 ;  /* 0x00000005ff077819 */ /* 0x000fe20000011405 */
[----:B------:R-:W-:-:S04]  /*1bd0*/  IMAD.IADD R6, R9, 0x1, -R4 ;  /* 0x0000000109067824 */ /* 0x000fc800078e0a04 */
[----:B------:R-:W-:-:S04]  /*1be0*/  IMAD.WIDE R90, R7, 0x10, R2 ;  /* 0x00000010075a7825 */ /* 0x000fc800078e0202 */
[----:B------:R-:W-:Y:S02]  /*1bf0*/  IMAD.SHL.U32 R10, R6, 0x2, RZ ;  /* 0x00000002060a7824 */ /* 0x000fe400078e00ff */
[----:B------:R-:W-:-:S03]  /*1c00*/  IMAD.WIDE R90, R11, 0x80, R90 ;  /* 0x000000800b5a7825 */ /* 0x000fc600078e025a */
[--C-:B------:R-:W-:Y:S01]  /*1c10*/  SHF.R.S32.HI R11, RZ, 0x1f, R10.reuse ;  /* 0x0000001fff0b7819 */ /* 0x100fe2000001140a */
[-C--:B---3--:R-:W-:Y:S02]  /*1c20*/  IMAD R9, R91, R14.reuse, RZ ;  /* 0x0000000e5b097224 */ /* 0x088fe400078e02ff */
[----:B------:R-:W-:Y:S01]  /*1c30*/  IMAD.WIDE.U32 R4, R90, R14, R10 ;  /* 0x0000000e5a047225 */ /* 0x000fe200078e000a */
[----:B------:R-:W-:Y:S06]  /*1c40*/  @P0 EXIT ;  /* 0x000000000000094d */ /* 0x000fec0003800000 */
[----:B------:R-:W-:Y:S01]  /*1c50*/  ULDC.64 UR6, c[0x0][0x288] ;  /* 0x0000a20000067ab9 */ /* 0x000fe20000000a00 */
[----:B------:R-:W-:Y:S01]  /*1c60*/  IMAD R9, R90, R15, R9 ;  /* 0x0000000f5a097224 */ /* 0x000fe200078e0209 */
[----:B------:R-:W-:Y:S01]  /*1c70*/  ISETP.GE.AND P0, PT, R21, UR6, PT ;  /* 0x0000000615007c0c */ /* 0x000fe2000bf06270 */
[----:B------:R-:W-:Y:S01]  /*1c80*/  ULDC.64 UR4, c[0x0][0x5e0] ;  /* 0x0001780000047ab9 */ /* 0x000fe20000000a00 */
[----:B------:R-:W-:Y:S01]  /*1c90*/  IADD3 R4, P1, R95, R4, RZ ;  /* 0x000000045f047210 */ /* 0x000fe20007f3e0ff */
[----:B------:R-:W-:Y:S01]  /*1ca0*/  IMAD R7, R7, -0x10, -R8 ;  /* 0xfffffff007077824 */ /* 0x000fe200078e0a08 */
[----:B------:R-:W-:Y:S01]  /*1cb0*/  ISETP.GE.OR P0, PT, R94, UR7, P0 ;  /* 0x000000075e007c0c */ /* 0x000fe20008706670 */
[----:B------:R-:W-:Y:S01]  /*1cc0*/  IMAD R3, R20, UR4, RZ ;  /* 0x0000000414037c24 */ /* 0x000fe2000f8e02ff */
[----:B------:R-:W-:Y:S01]  /*1cd0*/  IADD3.X R5, R93, R5, R9, P1, !PT ;  /* 0x000000055d057210 */ /* 0x000fe20000ffe409 */
[----:B------:R-:W-:Y:S01]  /*1ce0*/  ULDC.64 UR6, c[0x0][0x5d8] ;  /* 0x0001760000067ab9 */ /* 0x000fe20000000a00 */
[----:B------:R-:W-:Y:S01]  /*1cf0*/  SHF.R.S32.HI R8, RZ, 0x1f, R21 ;  /* 0x0000001fff087819 */ /* 0x000fe20000011415 */
[C---:B------:R-:W-:Y:S01]  /*1d00*/  IMAD R3, R94.reuse, UR5, R3 ;  /* 0x000000055e037c24 */ /* 0x040fe2000f8e0203 */
[----:B------:R-:W-:Y:S01]  /*1d10*/  IADD3 R16, R7, R16, -R2 ;  /* 0x0000001007107210 */ /* 0x000fe20007ffe802 */
[----:B------:R-:W-:-:S04]  /*1d20*/  IMAD.WIDE.U32 R4, R94, UR4, R4 ;  /* 0x000000045e047c25 */ /* 0x000fc8000f8e0004 */
[----:B------:R-:W-:Y:S02]  /*1d30*/  IMAD R2, R8, UR6, RZ ;  /* 0x0000000608027c24 */ /* 0x000fe4000f8e02ff */
[----:B------:R-:W-:Y:S02]  /*1d40*/  IMAD R6, R6, -0x2, R17 ;  /* 0xfffffffe06067824 */ /* 0x000fe400078e0211 */
[----:B------:R-:W-:Y:S01]  /*1d50*/  IMAD.IADD R13, R5, 0x1, R3 ;  /* 0x00000001050d7824 */ /* 0x000fe200078e0203 */
[----:B------:R-:W-:Y:S06]  /*1d60*/  @P0 EXIT ;  /* 0x000000000000094d */ /* 0x000fec0003800000 */
[----:B----45:R-:W-:Y:S01]  /*1d70*/  FSETP.NEU.AND P1, PT, R18, RZ, PT ;  /* 0x000000ff1200720b */ /* 0x030fe20003f2d000 */
[----:B------:R-:W-:Y:S01]  /*1d80*/  IMAD.IADD R17, R6, 0x1, -R95 ;  /* 0x0000000106117824 */ /* 0x000fe200078e0a5f */
[----:B------:R-:W-:Y:S01]  /*1d90*/  ULDC.64 UR4, c[0x0][0x5b8] ;  /* 0x00016e0000047ab9 */ /* 0x000fe20000000a00 */
[----:B------:R-:W-:Y:S01]  /*1da0*/  IMAD.MOV.U32 R12, RZ, RZ, R4 ;  /* 0x000000ffff0c7224 */ /* 0x000fe200078e0004 */
[--C-:B------:R-:W-:Y:S01]  /*1db0*/  SHF.L.U64.HI R19, R14, 0x6, R15.reuse ;  /* 0x000000060e137819 */ /* 0x100fe2000001020f */
[----:B------:R-:W-:Y:S01]  /*1dc0*/  IMAD R3, R21, UR7, R2 ;  /* 0x0000000715037c24 */ /* 0x000fe2000f8e0202 */
[----:B------:R-:W-:Y:S01]  /*1dd0*/  ISETP.GT.AND P6, PT, R17, RZ, PT ;  /* 0x000000ff1100720c */ /* 0x000fe20003fc4270 */
[----:B------:R-:W-:Y:S01]  /*1de0*/  IMAD R2, R8, UR4, RZ ;  /* 0x0000000408027c24 */ /* 0x000fe2000f8e02ff */
[----:B------:R-:W-:Y:S01]  /*1df0*/  SHF.L.U64.HI R15, R14, 0x3, R15 ;  /* 0x000000030e0f7819 */ /* 0x000fe2000001020f */
[----:B------:R-:W-:Y:S01]  /*1e00*/  IMAD.WIDE.U32 R12, R21, UR6, R12 ;  /* 0x00000006150c7c25 */ /* 0x000fe2000f8e000c */
[----:B------:R-:W-:-:S03]  /*1e10*/  ISETP.GT.AND P0, PT, R16, RZ, P6 ;  /* 0x000000ff1000720c */ /* 0x000fc60003704270 */
[----:B------:R-:W-:Y:S02]  /*1e20*/  IMAD R23, R21, UR5, R2 ;  /* 0x0000000515177c24 */ /* 0x000fe4000f8e0202 */
[C---:B------:R-:W-:Y:S02]  /*1e30*/  IMAD.SHL.U32 R92, R14.reuse, 0x40, RZ ;  /* 0x000000400e5c7824 */ /* 0x040fe400078e00ff */
[----:B------:R-:W-:Y:S02]  /*1e40*/  IMAD.SHL.U32 R14, R14, 0x8, RZ ;  /* 0x000000080e0e7824 */ /* 0x000fe400078e00ff */
[----:B------:R-:W-:Y:S01]  /*1e50*/  IMAD.IADD R3, R13, 0x1, R3 ;  /* 0x000000010d037824 */ /* 0x000fe200078e0203 */
[----:B------:R-:W-:Y:S06]  /*1e60*/  @!P1 BRA `(.L_x_28) ;  /* 0x0000003400489947 */ /* 0x000fec0003800000 */
[----:B------:R-:W-:Y:S01]  /*1e70*/  IADD3 R4, P1, R95, R10, RZ ;  /* 0x0000000a5f047210 */ /* 0x000fe20007f3e0ff */
[----:B------:R-:W-:Y:S01]  /*1e80*/  ULDC.64 UR6, c[0x0][0x5c0] ;  /* 0x0001700000067ab9 */ /* 0x000fe20000000a00 */
[----:B------:R-:W-:Y:S01]  /*1e90*/  ULDC.64 UR8, c[0x0][0x5b0] ;  /* 0x00016c0000087ab9 */ /* 0x000fe20000000a00 */
[----:B------:R-:W-:Y:S01]  /*1ea0*/  IMAD R7, R20, UR6, RZ ;  /* 0x0000000614077c24 */ /* 0x000fe2000f8e02ff */
[----:B------:R-:W-:Y:S01]  /*1eb0*/  ULDC.64 UR10, c[0x0][0x5a8] ;  /* 0x00016a00000a7ab9 */ /* 0x000fe20000000a00 */
[----:B------:R-:W-:Y:S02]  /*1ec0*/  IMAD.X R5, R93, 0x1, R11, P1 ;  /* 0x000000015d057824 */ /* 0x000fe400008e060b */
[C---:B------:R-:W-:Y:S02]  /*1ed0*/  IMAD R96, R94.reuse, UR7, R7 ;  /* 0x000000075e607c24 */ /* 0x040fe4000f8e0207 */
[----:B------:R-:W-:-:S04]  /*1ee0*/  IMAD.WIDE.U32 R4, R94, UR6, R4 ;  /* 0x000000065e047c25 */ /* 0x000fc8000f8e0004 */
[----:B------:R-:W-:Y:S02]  /*1ef0*/  IMAD.IADD R5, R5, 0x1, R96 ;  /* 0x0000000105057824 */ /* 0x000fe400078e0260 */
[----:B------:R-:W-:Y:S02]  /*1f00*/  IMAD R97, R91, UR8, RZ ;  /* 0x000000085b617c24 */ /* 0x000fe4000f8e02ff */
[----:B------:R-:W-:-:S04]  /*1f10*/  IMAD.WIDE.U32 R8, R21, UR4, R4 ;  /* 0x0000000415087c25 */ /* 0x000fc8000f8e0004 */
[----:B------:R-:W-:Y:S02]  /*1f20*/  IMAD.IADD R7, R23, 0x1, R9 ;  /* 0x0000000117077824 */ /* 0x000fe400078e0209 */
[----:B------:R-:W-:Y:S02]  /*1f30*/  IMAD.MOV.U32 R6, RZ, RZ, R8 ;  /* 0x000000ffff067224 */ /* 0x000fe400078e0008 */
[C---:B------:R-:W-:Y:S02]  /*1f40*/  IMAD R97, R90.reuse, UR9, R97 ;  /* 0x000000095a617c24 */ /* 0x040fe4000f8e0261 */
[----:B------:R-:W-:-:S04]  /*1f50*/  IMAD.WIDE.U32 R4, R90, UR8, R6 ;  /* 0x000000085a047c25 */ /* 0x000fc8000f8e0006 */
[----:B------:R-:W-:Y:S01]  /*1f60*/  IMAD.IADD R5, R5, 0x1, R97 ;  /* 0x0000000105057824 */ /* 0x000fe200078e0261 */
[----:B------:R-:W-:-:S04]  /*1f70*/  LEA R88, P1, R4, UR10, 0x1 ;  /* 0x0000000a04587c11 */ /* 0x000fc8000f8208ff */
[----:B------:R-:W-:-:S05]  /*1f80*/  LEA.HI.X R89, R4, UR11, R5, 0x1, P1 ;  /* 0x0000000b04597c11 */ /* 0x000fca00088f0c05 */
[----:B------:R0:W2:Y:S01]  /*1f90*/  @P0 LDG.E.LTC128B.U16 R13, desc[UR12][R88.64] ;  /* 0x0000000c580d0981 */ /* 0x0000a2000c1e1520 */
[----:B------:R-:W-:Y:S01]  /*1fa0*/  IMAD.WIDE.U32 R20, R21, UR4, RZ ;  /* 0x0000000415147c25 */ /* 0x000fe2000f8e00ff */
[----:B------:R-:W-:Y:S01]  /*1fb0*/  ULDC.64 UR4, c[0x0][0x5c8] ;  /* 0x0001720000047ab9 */ /* 0x000fe20000000a00 */
[----:B------:R-:W-:Y:S01]  /*1fc0*/  ISETP.GT.AND P4, PT, R17, 0x1, PT ;  /* 0x000000011100780c */ /* 0x000fe20003f84270 */
[----:B------:R-:W-:Y:S01]  /*1fd0*/  BSSY B0, `(.L_x_29) ;  /* 0x0000017000007945 */ /* 0x000fe20003800000 */
[----:B------:R-:W-:Y:S02]  /*1fe0*/  IMAD.IADD R23, R21, 0x1, R23 ;  /* 0x0000000115177824 */ /* 0x000fe400078e0217 */
[----:B------:R-:W-:Y:S01]  /*1ff0*/  IMAD.MOV.U32 R22, RZ, RZ, R20 ;  /* 0x000000ffff167224 */ /* 0x000fe200078e0014 */
[----:B------:R-:W-:-:S03]  /*2000*/  P2R R98, PR, RZ, 0x10 ;  /* 0x00000010ff627803 */ /* 0x000fc60000000000 */
[----:B------:R-:W-:-:S04]  /*2010*/  IMAD.WIDE.U32 R4, R90, UR8, R22 ;  /* 0x000000085a047c25 */ /* 0x000fc8000f8e0016 */
[----:B------:R-:W-:Y:S02]  /*2020*/  IMAD.IADD R5, R97, 0x1, R5 ;  /* 0x0000000161057824 */ /* 0x000fe400078e0205 */
[----:B------:R-:W-:-:S04]  /*2030*/  IMAD.WIDE.U32 R4, R94, UR6, R4 ;  /* 0x000000065e047c25 */ /* 0x000fc8000f8e0004 */
[----:B------:R-:W-:Y:S01]  /*2040*/  IMAD.IADD R2, R96, 0x1, R5 ;  /* 0x0000000160027824 */ /* 0x000fe200078e0205 */
[----:B0-----:R-:W-:Y:S02]  /*2050*/  IADD3 R88, P2, P3, R95, R4, R10 ;  /* 0x000000045f587210 */ /* 0x001fe40007b5e00a */
[C---:B------:R-:W-:Y:S02]  /*2060*/  LEA R4, P1, R12.reuse, UR4, 0x1 ;  /* 0x000000040c047c11 */ /* 0x040fe4000f8208ff */
[----:B------:R-:W-:Y:S02]  /*2070*/  IADD3.X R89, R93, R2, R11, P2, P3 ;  /* 0x000000025d597210 */ /* 0x000fe400017e640b */
[----:B------:R-:W-:Y:S02]  /*2080*/  LEA.HI.X R5, R12, UR5, R3, 0x1, P1 ;  /* 0x000000050c057c11 */ /* 0x000fe400088f0c03 */
[----:B------:R-:W-:Y:S02]  /*2090*/  ISETP.GT.AND P1, PT, R16, RZ, P4 ;  /* 0x000000ff1000720c */ /* 0x000fe40002724270 */
[----:B------:R-:W-:-:S04]  /*20a0*/  LEA R2, P2, R88, UR10, 0x1 ;  /* 0x0000000a58027c11 */ /* 0x000fc8000f8408ff */
[----:B------:R-:W-:Y:S01]  /*20b0*/  LEA.HI.X R3, R88, UR11, R89, 0x1, P2 ;  /* 0x0000000b58037c11 */ /* 0x000fe200090f0c59 */
[----:B--2---:R-:W-:-:S04]  /*20c0*/  IMAD.U32 R99, R13, 0x10000, RZ ;  /* 0x000100000d637824 */ /* 0x004fc800078e00ff */
[----:B------:R-:W-:-:S04]  /*20d0*/  FMUL R99, R99, R18 ;  /* 0x0000001263637220 */ /* 0x000fc80000400000 */
[----:B------:R-:W-:Y:S01]  /*20e0*/  FFMA R99, R56, R0, R99 ;  /* 0x0000000038637223 */ /* 0x000fe20000000063 */
[----:B------:R-:W-:-:S04]  /*20f0*/  PRMT R56, R13, 0x7610, R56 ;  /* 0x000076100d387816 */ /* 0x000fc80000000038 */
[----:B------:R-:W-:-:S05]  /*2100*/  F2FP.BF16.F32.PACK_AB R99, RZ, R99 ;  /* 0x00000063ff63723e */ /* 0x000fca00000010ff */
[----:B------:R0:W-:Y:S01]  /*2110*/  @P0 STG.E.U16 desc[UR12][R4.64], R99 ;  /* 0x0000006304000986 */ /* 0x0001e2000c10150c */
[----:B------:R-:W-:Y:S05]  /*2120*/  @!P1 BRA `(.L_x_30) ;  /* 0x0000000000049947 */ /* 0x000fea0003800000 */
[----:B------:R1:W5:Y:S02]  /*2130*/  LDG.E.LTC128B.U16 R56, desc[UR12][R2.64+0x2] ;  /* 0x0000020c02387981 */ /* 0x000364000c1e1520 */
.L_x_30:
[----:B------:R-:W-:Y:S05]  /*2140*/  BSYNC B0 ;  /* 0x0000000000007941 */ /* 0x000fea0003800000 */
.L_x_29:
[----:B------:R-:W-:Y:S01]  /*2150*/  USHF.L.U32 UR4, UR8, 0x3, URZ ;  /* 0x0000000308047899 */ /* 0x000fe2000800063f */
[----:B-----5:R-:W-:Y:S01]  /*2160*/  IMAD.U32 R13, R56, 0x10000, RZ ;  /* 0x00010000380d7824 */ /* 0x020fe200078e00ff */
[----:B------:R-:W-:Y:S01]  /*2170*/  USHF.L.U64.HI UR5, UR8, 0x3, UR9 ;  /* 0x0000000308057899 */ /* 0x000fe20008010209 */
[----:B------:R-:W-:Y:S02]  /*2180*/  ISETP.GT.AND P0, PT, R16, 0x8, P6 ;  /* 0x000000081000780c */ /* 0x000fe40003704270 */
[----:B------:R-:W-:Y:S01]  /*2190*/  FMUL R100, R13, R18 ;  /* 0x000000120d647220 */ /* 0x000fe20000400000 */
[----:B------:R-:W-:Y:S02]  /*21a0*/  IMAD.U32 R88, RZ, RZ, UR4 ;  /* 0x00000004ff587e24 */ /* 0x000fe4000f8e00ff */
[----:B------:R-:W-:Y:S02]  /*21b0*/  IMAD.U32 R89, RZ, RZ, UR5 ;  /* 0x00000005ff597e24 */ /* 0x000fe4000f8e00ff */
[----:B------:R-:W-:Y:S01]  /*21c0*/  FFMA R100, R57, R0, R100 ;  /* 0x0000000039647223 */ /* 0x000fe20000000064 */
[----:B------:R-:W-:-:S04]  /*21d0*/  IMAD.WIDE.U32 R12, R90, UR8, R88 ;  /* 0x000000085a0c7c25 */ /* 0x000fc8000f8e0058 */
[----:B------:R-:W-:Y:S01]  /*21e0*/  F2FP.BF16.F32.PACK_AB R57, RZ, R100 ;  /* 0x00000064ff39723e */ /* 0x000fe200000010ff */
[----:B------:R-:W-:Y:S01]  /*21f0*/  IMAD.IADD R97, R97, 0x1, R13 ;  /* 0x0000000161617824 */ /* 0x000fe200078e020d */
[----:B------:R-:W-:Y:S02]  /*2200*/  IADD3 R13, P2, R8, R12, RZ ;  /* 0x0000000c080d7210 */ /* 0x000fe40007f5e0ff */
[----:B0-----:R-:W-:-:S03]  /*2210*/  PRMT R99, R57, 0x7610, R99 ;  /* 0x0000761039637816 */ /* 0x001fc60000000063 */
[----:B------:R-:W-:Y:S01]  /*2220*/  IMAD.X R102, R97, 0x1, R7, P2 ;  /* 0x0000000161667824 */ /* 0x000fe200010e0607 */
[C---:B------:R-:W-:Y:S01]  /*2230*/  LEA R100, P2, R13.reuse, UR10, 0x1 ;  /* 0x0000000a0d647c11 */ /* 0x040fe2000f8408ff */
[----:B------:R0:W-:Y:S03]  /*2240*/  @P1 STG.E.U16 desc[UR12][R4.64+0x2], R99 ;  /* 0x0000026304001986 */ /* 0x0001e6000c10150c */
[----:B------:R-:W-:-:S05]  /*2250*/  LEA.HI.X R101, R13, UR11, R102, 0x1, P2 ;  /* 0x0000000b0d657c11 */ /* 0x000fca00090f0c66 */
[----:B------:R-:W2:Y:S01]  /*2260*/  @P0 LDG.E.LTC128B.U16 R56, desc[UR12][R100.64] ;  /* 0x0000000c64380981 */ /* 0x000ea2000c1e1520 */
[----:B------:R-:W-:Y:S01]  /*2270*/  IADD3 R12, P1, R20, R12, RZ ;  /* 0x0000000c140c7210 */ /* 0x000fe20007f3e0ff */
[----:B------:R-:W-:Y:S01]  /*2280*/  BSSY B0, `(.L_x_31) ;  /* 0x0000014000007945 */ /* 0x000fe20003800000 */
[----:B0-----:R-:W-:-:S03]  /*2290*/  SHF.L.U64.HI R99, R14, 0x1, R15 ;  /* 0x000000010e637819 */ /* 0x001fc6000001020f */
[----:B------:R-:W-:Y:S02]  /*22a0*/  IMAD.X R13, R97, 0x1, R23, P1 ;  /* 0x00000001610d7824 */ /* 0x000fe400008e0617 */
[----:B------:R-:W-:Y:S02]  /*22b0*/  IMAD.SHL.U32 R97, R14, 0x2, RZ ;  /* 0x000000020e617824 */ /* 0x000fe400078e00ff */
[----:B------:R-:W-:-:S03]  /*22c0*/  IMAD.WIDE.U32 R12, R94, UR6, R12 ;  /* 0x000000065e0c7c25 */ /* 0x000fc6000f8e000c */
[----:B------:R-:W-:Y:S01]  /*22d0*/  IADD3 R14, P1, R97, R4, RZ ;  /* 0x00000004610e7210 */ /* 0x000fe20007f3e0ff */
[----:B------:R-:W-:Y:S01]  /*22e0*/  IMAD.IADD R102, R96, 0x1, R13 ;  /* 0x0000000160667824 */ /* 0x000fe200078e020d */
[----:B------:R-:W-:-:S03]  /*22f0*/  IADD3 R13, P2, P3, R95, R12, R10 ;  /* 0x0000000c5f0d7210 */ /* 0x000fc60007b5e00a */
[----:B------:R-:W-:Y:S02]  /*2300*/  IMAD.X R15, R99, 0x1, R5, P1 ;  /* 0x00000001630f7824 */ /* 0x000fe400008e0605 */
[----:B--2---:R-:W-:-:S04]  /*2310*/  IMAD.U32 R57, R56, 0x10000, RZ ;  /* 0x0001000038397824 */ /* 0x004fc800078e00ff */
[----:B------:R-:W-:-:S04]  /*2320*/  FMUL R57, R57, R18 ;  /* 0x0000001239397220 */ /* 0x000fc80000400000 */
[----:B------:R-:W-:Y:S01]  /*2330*/  FFMA R57, R58, R0, R57 ;  /* 0x000000003a397223 */ /* 0x000fe20000000039 */
[----:B------:R-:W-:Y:S02]  /*2340*/  IADD3.X R58, R93, R102, R11, P2, P3 ;  /* 0x000000665d3a7210 */ /* 0x000fe400017e640b */
[----:B------:R-:W-:Y:S02]  /*2350*/  ISETP.GT.AND P2, PT, R16, 0x8, P4 ;  /* 0x000000081000780c */ /* 0x000fe40002744270 */
[----:B------:R-:W-:Y:S02]  /*2360*/  F2FP.BF16.F32.PACK_AB R57, RZ, R57 ;  /* 0x00000039ff39723e */ /* 0x000fe400000010ff */
[----:B------:R-:W-:-:S03]  /*2370*/  LEA R12, P3, R13, UR10, 0x1 ;  /* 0x0000000a0d0c7c11 */ /* 0x000fc6000f8608ff */
[----:B------:R0:W-:Y:S01]  /*2380*/  @P0 STG.E.U16 desc[UR12][R14.64], R57 ;  /* 0x000000390e000986 */ /* 0x0001e2000c10150c */
[----:B------:R-:W-:-:S05]  /*2390*/  LEA.HI.X R13, R13, UR11, R58, 0x1, P3 ;  /* 0x0000000b0d0d7c11 */ /* 0x000fca00098f0c3a */
[----:B------:R-:W-:Y:S05]  /*23a0*/  @!P2 BRA `(.L_x_32) ;  /* 0x000000000004a947 */ /* 0x000fea0003800000 */
[----:B------:R2:W5:Y:S02]  /*23b0*/  LDG.E.LTC128B.U16 R56, desc[UR12][R12.64+0x2] ;  /* 0x0000020c0c387981 */ /* 0x000564000c1e1520 */
.L_x_32:
[----:B------:R-:W-:Y:S05]  /*23c0*/  BSYNC B0 ;  /* 0x0000000000007941 */ /* 0x000fea0003800000 */
.L_x_31:
[----:B0----5:R-:W-:Y:S01]  /*23d0*/  IMAD.U32 R57, R56, 0x10000, RZ ;  /* 0x0001000038397824 */ /* 0x021fe200078e00ff */
[----:B------:R-:W-:Y:S01]  /*23e0*/  ISETP.GT.AND P4, PT, R17, 0x8, PT ;  /* 0x000000081100780c */ /* 0x000fe20003f84270 */
[----:B------:R-:W-:Y:S02]  /*23f0*/  BSSY B0, `(.L_x_33) ;  /* 0x0000009000007945 */ /* 0x000fe40003800000 */
[----:B------:R-:W-:Y:S01]  /*2400*/  FMUL R58, R57, R18 ;  /* 0x00000012393a7220 */ /* 0x000fe20000400000 */
[----:B------:R-:W-:Y:S02]  /*2410*/  ISETP.GT.AND P0, PT, R16, RZ, P4 ;  /* 0x000000ff1000720c */ /* 0x000fe40002704270 */
[----:B------:R-:W-:Y:S01]  /*2420*/  P2R R100, PR, RZ, 0x10 ;  /* 0x00000010ff647803 */ /* 0x000fe20000000000 */
[----:B------:R-:W-:-:S05]  /*2430*/  FFMA R58, R59, R0, R58 ;  /* 0x000000003b3a7223 */ /* 0x000fca000000003a */
[----:B------:R-:W-:-:S05]  /*2440*/  F2FP.BF16.F32.PACK_AB R58, RZ, R58 ;  /* 0x0000003aff3a723e */ /* 0x000fca00000010ff */
[----:B------:R0:W-:Y:S01]  /*2450*/  @P2 STG.E.U16 desc[UR12][R14.64+0x2], R58 ;  /* 0x0000023a0e002986 */ /* 0x0001e2000c10150c */
[----:B------:R-:W-:Y:S05]  /*2460*/  @!P0 BRA `(.L_x_34) ;  /* 0x0000000000048947 */ /* 0x000fea0003800000 */
[----:B------:R3:W5:Y:S02]  /*2470*/  LDG.E.LTC128B.U16 R56, desc[UR12][R2.64+0x10] ;  /* 0x0000100c02387981 */ /* 0x000764000c1e1520 */
.L_x_34:
[----:B------:R-:W-:Y:S05]  /*2480*/  BSYNC B0 ;  /* 0x0000000000007941 */ /* 0x000fea0003800000 */
.L_x_33:
[----:B-----5:R-:W-:Y:S01]  /*2490*/  IMAD.U32 R57, R56, 0x10000, RZ ;  /* 0x0001000038397824 */ /* 0x020fe200078e00ff */
        /* <DEDUP_REMOVED lines=10> */
.L_x_36:
[----:B------:R-:W-:Y:S05]  /*2540*/  BSYNC B0 ;  /* 0x0000000000007941 */ /* 0x000fea0003800000 */
.L_x_35:
[----:B----45:R-:W-:Y:S01]  /*2550*/  IMAD.U32 R57, R56, 0x10000, RZ ;  /* 0x0001000038397824 */ /* 0x030fe200078e00ff */
[----:B------:R-:W-:Y:S01]  /*2560*/  IADD3 R59, P0, R90, 0x40, RZ ;  /* 0x000000405a3b7810 */ /* 0x000fe20007f1e0ff */
[----:B------:R-:W-:Y:S02]  /*2570*/  BSSY B0, `(.L_x_37) ;  /* 0x000000c000007945 */ /* 0x000fe40003800000 */
[----:B0-----:R-:W-:Y:S02]  /*2580*/  FMUL R58, R57, R18 ;  /* 0x00000012393a7220 */ /* 0x001fe40000400000 */
[----:B------:R-:W-:Y:S01]  /*2590*/  IMAD.X R90, RZ, RZ, R91, P0 ;  /* 0x000000ffff5a7224 */ /* 0x000fe200000e065b */
[----:B------:R-:W-:Y:S01]  /*25a0*/  ISETP.GT.AND P0, PT, R16, 0x8, P4 ;  /* 0x000000081000780c */ /* 0x000fe20002704270 */
[----:B------:R-:W-:-:S05]  /*25b0*/  FFMA R58, R61, R0, R58 ;  /* 0x000000003d3a7223 */ /* 0x000fca000000003a */
[----:B------:R-:W-:-:S04]  /*25c0*/  F2FP.BF16.F32.PACK_AB R58, RZ, R58 ;  /* 0x0000003aff3a723e */ /* 0x000fc800000010ff */
[----:B------:R-:W-:Y:S01]  /*25d0*/  PRMT R57, R58, 0x7610, R57 ;  /* 0x000076103a397816 */ /* 0x000fe20000000039 */
[----:B------:R-:W-:Y:S01]  /*25e0*/  IMAD R58, R90, UR8, RZ ;  /* 0x000000085a3a7c24 */ /* 0x000fe2000f8e02ff */
[----:B------:R-:W-:-:S03]  /*25f0*/  PRMT R90, R56, 0x7610, R90 ;  /* 0x00007610385a7816 */ /* 0x000fc6000000005a */
[----:B------:R0:W-:Y:S01]  /*2600*/  @P1 STG.E.U16 desc[UR12][R4.64+0x12], R57 ;  /* 0x0000123904001986 */ /* 0x0001e2000c10150c */
[----:B------:R-:W-:Y:S05]  /*2610*/  @!P0 BRA `(.L_x_38) ;  /* 0x0000000000048947 */ /* 0x000fea0003800000 */
[----:B------:R4:W5:Y:S02]  /*2620*/  LDG.E.LTC128B.U16 R90, desc[UR12][R12.64+0x10] ;  /* 0x0000100c0c5a7981 */ /* 0x000964000c1e1520 */
.L_x_38:
[----:B------:R-:W-:Y:S05]  /*2630*/  BSYNC B0 ;  /* 0x0000000000007941 */ /* 0x000fea0003800000 */
.L_x_37:
[----:B0----5:R-:W-:Y:S01]  /*2640*/  IMAD.U32 R57, R90, 0x10000, RZ ;  /* 0x000100005a397824 */ /* 0x021fe200078e00ff */
[----:B------:R-:W-:Y:S01]  /*2650*/  ISETP.GT.AND P1, PT, R16, 0x8, P3 ;  /* 0x000000081000780c */ /* 0x000fe20001f24270 */
[----:B------:R-:W-:Y:S01]  /*2660*/  IMAD R21, R59, UR9, R58 ;  /* 0x000000093b157c24 */ /* 0x000fe2000f8e023a */
[----:B------:R-:W-:Y:S01]  /*2670*/  BSSY B0, `(.L_x_39) ;  /* 0x0000012000007945 */ /* 0x000fe20003800000 */
[----:B------:R-:W-:Y:S01]  /*2680*/  FMUL R57, R57, R18 ;  /* 0x0000001239397220 */ /* 0x000fe20000400000 */
[----:B------:R-:W-:-:S04]  /*2690*/  IMAD.WIDE.U32 R60, R59, UR8, R22 ;  /* 0x000000083b3c7c25 */ /* 0x000fc8000f8e0016 */
[----:B------:R-:W-:Y:S01]  /*26a0*/  FFMA R62, R62, R0, R57 ;  /* 0x000000003e3e7223 */ /* 0x000fe20000000039 */
[----:B------:R-:W-:-:S04]  /*26b0*/  IMAD.WIDE.U32 R56, R59, UR8, R88 ;  /* 0x000000083b387c25 */ /* 0x000fc8000f8e0058 */
[C---:B------:R-:W-:Y:S01]  /*26c0*/  IMAD.IADD R61, R21.reuse, 0x1, R61 ;  /* 0x00000001153d7824 */ /* 0x040fe200078e023d */
[----:B------:R-:W-:Y:S01]  /*26d0*/  F2FP.BF16.F32.PACK_AB R62, RZ, R62 ;  /* 0x0000003eff3e723e */ /* 0x000fe200000010ff */
[----:B------:R-:W-:Y:S01]  /*26e0*/  IMAD.IADD R89, R21, 0x1, R57 ;  /* 0x0000000115597824 */ /* 0x000fe200078e0239 */
[----:B------:R-:W-:Y:S01]  /*26f0*/  IADD3 R22, P2, R20, R56, RZ ;  /* 0x0000003814167210 */ /* 0x000fe20007f5e0ff */
[----:B------:R-:W-:Y:S02]  /*2700*/  IMAD.WIDE.U32 R60, R94, UR6, R60 ;  /* 0x000000065e3c7c25 */ /* 0x000fe4000f8e003c */
[----:B------:R0:W-:Y:S02]  /*2710*/  @P0 STG.E.U16 desc[UR12][R14.64+0x10], R62 ;  /* 0x0000103e0e000986 */ /* 0x0001e4000c10150c */
[----:B------:R-:W-:Y:S01]  /*2720*/  IMAD.X R23, R89, 0x1, R23, P2 ;  /* 0x0000000159177824 */ /* 0x000fe200010e0617 */
[----:B------:R-:W-:Y:S01]  /*2730*/  IADD3 R58, P0, P2, R95, R60, R10 ;  /* 0x0000003c5f3a7210 */ /* 0x000fe20007a1e00a */
[----:B------:R-:W-:-:S02]  /*2740*/  IMAD.IADD R91, R96, 0x1, R61 ;  /* 0x00000001605b7824 */ /* 0x000fc400078e023d */
[----:B------:R-:W-:-:S03]  /*2750*/  IMAD.WIDE.U32 R22, R94, UR6, R22 ;  /* 0x000000065e167c25 */ /* 0x000fc6000f8e0016 */
[----:B------:R-:W-:Y:S01]  /*2760*/  IADD3.X R91, R93, R91, R11, P0, P2 ;  /* 0x0000005b5d5b7210 */ /* 0x000fe200007e440b */
[----:B------:R-:W-:Y:S06]  /*2770*/  @!P1 BRA `(.L_x_40) ;  /* 0x0000000000049947 */ /* 0x000fec0003800000 */
[----:B------:R0:W5:Y:S02]  /*2780*/  LDG.E.LTC128B.U16 R90, desc[UR12][R12.64+0x12] ;  /* 0x0000120c0c5a7981 */ /* 0x000164000c1e1520 */
.L_x_40:
[----:B------:R-:W-:Y:S05]  /*2790*/  BSYNC B0 ;  /* 0x0000000000007941 */ /* 0x000fea0003800000 */
.L_x_39:
[----:B-----5:R-:W-:Y:S01]  /*27a0*/  IMAD.U32 R103, R90, 0x10000, RZ ;  /* 0x000100005a677824 */ /* 0x020fe200078e00ff */
[----:B------:R-:W-:Y:S01]  /*27b0*/  IADD3 R95, P0, P2, R95, R22, R10 ;  /* 0x000000165f5f7210 */ /* 0x000fe20007a1e00a */
[----:B------:R-:W-:Y:S01]  /*27c0*/  IMAD.IADD R10, R96, 0x1, R23 ;  /* 0x00000001600a7824 */ /* 0x000fe200078e0217 */
[C---:B------:R-:W-:Y:S01]  /*27d0*/  SHF.L.U64.HI R19, R92.reuse, 0x1, R19 ;  /* 0x000000015c137819 */ /* 0x040fe20000010213 */
[----:B------:R-:W-:Y:S01]  /*27e0*/  FMUL R20, R103, R18 ;  /* 0x0000001267147220 */ /* 0x000fe20000400000 */
[----:B------:R-:W-:Y:S01]  /*27f0*/  IMAD.SHL.U32 R61, R92, 0x2, RZ ;  /* 0x000000025c3d7824 */ /* 0x000fe200078e00ff */
[----:B------:R-:W-:Y:S01]  /*2800*/  ISETP.GT.AND P3, PT, R17, 0x10, PT ;  /* 0x000000101100780c */ /* 0x000fe20003f64270 */
[----:B------:R-:W-:Y:S01]  /*2810*/  BSSY B0, `(.L_x_41) ;  /* 0x000000b000007945 */ /* 0x000fe20003800000 */
[----:B------:R-:W-:Y:S01]  /*2820*/  FFMA R20, R63, R0, R20 ;  /* 0x000000003f147223 */ /* 0x000fe20000000014 */
[----:B------:R-:W-:Y:S02]  /*2830*/  IADD3.X R60, R93, R10, R11, P0, P2 ;  /* 0x0000000a5d3c7210 */ /* 0x000fe400007e440b */
[----:B------:R-:W-:-:S02]  /*2840*/  IADD3 R10, P0, P2, R61, R4, R97 ;  /* 0x000000043d0a7210 */ /* 0x000fc40007a1e061 */
[----:B------:R-:W-:Y:S02]  /*2850*/  F2FP.BF16.F32.PACK_AB R20, RZ, R20 ;  /* 0x00000014ff14723e */ /* 0x000fe400000010ff */
[----:B------:R-:W-:Y:S02]  /*2860*/  IADD3.X R11, R19, R5, R99, P0, P2 ;  /* 0x00000005130b7210 */ /* 0x000fe400007e4463 */
[----:B------:R-:W-:Y:S01]  /*2870*/  ISETP.GT.AND P0, PT, R16, RZ, P3 ;  /* 0x000000ff1000720c */ /* 0x000fe20001f04270 */
[----:B------:R0:W-:Y:S01]  /*2880*/  @P1 STG.E.U16 desc[UR12][R14.64+0x12], R20 ;  /* 0x000012140e001986 */ /* 0x0001e2000c10150c */
[----:B------:R-:W-:-:S11]  /*2890*/  P2R R88, PR, RZ, 0x8 ;  /* 0x00000008ff587803 */ /* 0x000fd60000000000 */
[----:B0-----:R-:W-:Y:S05]  /*28a0*/  @!P0 BRA `(.L_x_42) ;  /* 0x0000000000048947 */ /* 0x001fea0003800000 */
[----:B------:R0:W5:Y:S02]  /*28b0*/  LDG.E.LTC128B.U16 R90, desc[UR12][R2.64+0x20] ;  /* 0x0000200c025a7981 */ /* 0x000164000c1e1520 */
.L_x_42:
[----:B------:R-:W-:Y:S05]  /*28c0*/  BSYNC B0 ;  /* 0x0000000000007941 */ /* 0x000fea0003800000 */
.L_x_41:
[----:B-----5:R-:W-:Y:S01]  /*28d0*/  IMAD.U32 R23, R90, 0x10000, RZ ;  /* 0x000100005a177824 */ /* 0x020fe200078e00ff */
[----:B------:R-:W-:Y:S01]  /*28e0*/  ISETP.GT.AND P1, PT, R17, 0x11, PT ;  /* 0x000000111100780c */ /* 0x000fe20003f24270 */
[----:B------:R-:W-:Y:S02]  /*28f0*/  BSSY B0, `(.L_x_43) ;  /* 0x0000009000007945 */ /* 0x000fe40003800000 */
[----:B------:R-:W-:-:S04]  /*2900*/  FMUL R23, R23, R18 ;  /* 0x0000001217177220 */ /* 0x000fc80000400000 */
[----:B------:R-:W-:Y:S01]  /*2910*/  FFMA R23, R64, R0, R23 ;  /* 0x0000000040177223 */ /* 0x000fe20000000017 */
[----:B------:R-:W-:-:S04]  /*2920*/  P2R R64, PR, RZ, 0x2 ;  /* 0x00000002ff407803 */ /* 0x000fc80000000000 */
[----:B------:R-:W-:-:S05]  /*2930*/  F2FP.BF16.F32.PACK_AB R23, RZ, R23 ;  /* 0x00000017ff17723e */ /* 0x000fca00000010ff */
[----:B------:R0:W-:Y:S01]  /*2940*/  @P0 STG.E.U16 desc[UR12][R4.64+0x20], R23 ;  /* 0x0000201704000986 */ /* 0x0001e2000c10150c */
[----:B------:R-:W-:-:S13]  /*2950*/  ISETP.GT.AND P0, PT, R16, RZ, P1 ;  /* 0x000000ff1000720c */ /* 0x000fda0000f04270 */
[----:B0-----:R-:W-:Y:S05]  /*2960*/  @!P0 BRA `(.L_x_44) ;  /* 0x0000000000048947 */ /* 0x001fea0003800000 */
[----:B------:R0:W5:Y:S02]  /*2970*/  LDG.E.LTC128B.U16 R90, desc[UR12][R2.64+0x22] ;  /* 0x0000220c025a7981 */ /* 0x000164000c1e1520 */
.L_x_44:
[----:B------:R-:W-:Y:S05]  /*2980*/  BSYNC B0 ;  /* 0x0000000000007941 */ /* 0x000fea0003800000 */
.L_x_43:
[----:B-----5:R-:W-:Y:S01]  /*2990*/  IMAD.U32 R23, R90, 0x10000, RZ ;  /* 0x000100005a177824 */ /* 0x020fe200078e00ff */
[----:B------:R-:W-:Y:S03]  /*29a0*/  BSSY B0, `(.L_x_45) ;  /* 0x0000008000007945 */ /* 0x000fe60003800000 */
[----:B------:R-:W-:-:S04]  /*29b0*/  FMUL R20, R23, R18 ;  /* 0x0000001217147220 */ /* 0x000fc80000400000 */
[----:B------:R-:W-:-:S05]  /*29c0*/  FFMA R20, R65, R0, R20 ;  /* 0x0000000041147223 */ /* 0x000fca0000000014 */
[----:B------:R-:W-:-:S05]  /*29d0*/  F2FP.BF16.F32.PACK_AB R20, RZ, R20 ;  /* 0x00000014ff14723e */ /* 0x000fca00000010ff */
[----:B------:R0:W-:Y:S01]  /*29e0*/  @P0 STG.E.U16 desc[UR12][R4.64+0x22], R20 ;  /* 0x0000221404000986 */ /* 0x0001e2000c10150c */
[----:B------:R-:W-:-:S13]  /*29f0*/  ISETP.GT.AND P0, PT, R16, 0x8, P3 ;  /* 0x000000081000780c */ /* 0x000fda0001f04270 */
[----:B0-----:R-:W-:Y:S05]  /*2a00*/  @!P0 BRA `(.L_x_46) ;  /* 0x0000000000048947 */ /* 0x001fea0003800000 */
[----:B------:R0:W5:Y:S02]  /*2a10*/  LDG.E.LTC128B.U16 R90, desc[UR12][R12.64+0x20] ;  /* 0x0000200c0c5a7981 */ /* 0x000164000c1e1520 */
.L_x_46:
[----:B------:R-:W-:Y:S05]  /*2a20*/  BSYNC B0 ;  /* 0x0000000000007941 */ /* 0x000fea0003800000 */
.L_x_45:
        /* <DEDUP_REMOVED lines=9> */
.L_x_48:
[----:B------:R-:W-:Y:S05]  /*2ac0*/  BSYNC B0 ;  /* 0x0000000000007941 */ /* 0x000fea0003800000 */
.L_x_47:
[----:B-----5:R-:W-:Y:S01]  /*2ad0*/  IMAD.U32 R9, R90, 0x10000, RZ ;  /* 0x000100005a097824 */ /* 0x020fe200078e00ff */
[----:B------:R-:W-:Y:S01]  /*2ae0*/  ISETP.GT.AND P2, PT, R17, 0x18, PT ;  /* 0x000000181100780c */ /* 0x000fe20003f44270 */
[----:B------:R-:W-:Y:S01]  /*2af0*/  IMAD.WIDE.U32 R62, R59, UR8, R6 ;  /* 0x000000083b3e7c25 */ /* 0x000fe2000f8e0006 */
[----:B------:R-:W-:Y:S03]  /*2b00*/  BSSY B0, `(.L_x_49) ;  /* 0x0000015000007945 */ /* 0x000fe60003800000 */
[----:B------:R-:W-:Y:S01]  /*2b10*/  FMUL R20, R9, R18 ;  /* 0x0000001209147220 */ /* 0x000fe20000400000 */
[----:B------:R-:W-:-:S03]  /*2b20*/  IMAD.IADD R21, R63, 0x1, R21 ;  /* 0x000000013f157824 */ /* 0x000fc600078e0215 */
[----:B------:R-:W-:-:S05]  /*2b30*/  FFMA R20, R67, R0, R20 ;  /* 0x0000000043147223 */ /* 0x000fca0000000014 */
[----:B------:R-:W-:-:S04]  /*2b40*/  F2FP.BF16.F32.PACK_AB R20, RZ, R20 ;  /* 0x00000014ff14723e */ /* 0x000fc800000010ff */
[----:B------:R-:W-:-:S05]  /*2b50*/  PRMT R23, R20, 0x7610, R23 ;  /* 0x0000761014177816 */ /* 0x000fca0000000017 */
[----:B------:R1:W-:Y:S01]  /*2b60*/  @P0 STG.E.U16 desc[UR12][R14.64+0x22], R23 ;  /* 0x000022170e000986 */ /* 0x0003e2000c10150c */
[----:B------:R-:W-:-:S04]  /*2b70*/  LEA R22, P0, R62, UR10, 0x1 ;  /* 0x0000000a3e167c11 */ /* 0x000fc8000f8008ff */
[----:B-1----:R-:W-:Y:S02]  /*2b80*/  LEA.HI.X R23, R62, UR11, R21, 0x1, P0 ;  /* 0x0000000b3e177c11 */ /* 0x002fe400080f0c15 */
[----:B------:R-:W-:-:S04]  /*2b90*/  LEA R20, P0, R58, UR10, 0x1 ;  /* 0x0000000a3a147c11 */ /* 0x000fc8000f8008ff */
[----:B------:R-:W-:Y:S02]  /*2ba0*/  LEA.HI.X R21, R58, UR11, R91, 0x1, P0 ;  /* 0x0000000b3a157c11 */ /* 0x000fe400080f0c5b */
[----:B------:R-:W-:-:S05]  /*2bb0*/  IADD3 R9, P0, R8, R56, RZ ;  /* 0x0000003808097210 */ /* 0x000fca0007f1e0ff */
[----:B------:R-:W-:Y:S01]  /*2bc0*/  IMAD.X R6, R89, 0x1, R7, P0 ;  /* 0x0000000159067824 */ /* 0x000fe200000e0607 */
[----:B------:R-:W-:-:S04]  /*2bd0*/  LEA R8, P0, R9, UR10, 0x1 ;  /* 0x0000000a09087c11 */ /* 0x000fc8000f8008ff */
[----:B------:R-:W-:Y:S02]  /*2be0*/  LEA.HI.X R9, R9, UR11, R6, 0x1, P0 ;  /* 0x0000000b09097c11 */ /* 0x000fe400080f0c06 */
[----:B------:R-:W-:-:S04]  /*2bf0*/  LEA R6, P0, R95, UR10, 0x1 ;  /* 0x0000000a5f067c11 */ /* 0x000fc8000f8008ff */
[----:B------:R-:W-:Y:S02]  /*2c00*/  LEA.HI.X R7, R95, UR11, R60, 0x1, P0 ;  /* 0x0000000b5f077c11 */ /* 0x000fe400080f0c3c */
[----:B------:R-:W-:Y:S02]  /*2c10*/  ISETP.GT.AND P0, PT, R16, RZ, P2 ;  /* 0x000000ff1000720c */ /* 0x000fe40001704270 */
[----:B------:R-:W-:-:S11]  /*2c20*/  P2R R60, PR, RZ, 0x4 ;  /* 0x00000004ff3c7803 */ /* 0x000fd60000000000 */
[----:B------:R-:W-:Y:S05]  /*2c30*/  @!P0 BRA `(.L_x_50) ;  /* 0x0000000000048947 */ /* 0x000fea0003800000 */
[----:B------:R1:W5:Y:S02]  /*2c40*/  LDG.E.LTC128B.U16 R90, desc[UR12][R2.64+0x30] ;  /* 0x0000300c025a7981 */ /* 0x000364000c1e1520 */
.L_x_50:
[----:B------:R-:W-:Y:S05]  /*2c50*/  BSYNC B0 ;  /* 0x0000000000007941 */ /* 0x000fea0003800000 */
.L_x_49:
[----:B-----5:R-:W-:Y:S01]  /*2c60*/  IMAD.U32 R57, R90, 0x10000, RZ ;  /* 0x000100005a397824 */ /* 0x020fe200078e00ff */
[----:B------:R-:W-:Y:S01]  /*2c70*/  ISETP.GT.AND P1, PT, R17, 0x19, PT ;  /* 0x000000191100780c */ /* 0x000fe20003f24270 */
[----:B------:R-:W-:Y:S02]  /*2c80*/  BSSY B0, `(.L_x_51) ;  /* 0x0000009000007945 */ /* 0x000fe40003800000 */
[----:B------:R-:W-:Y:S01]  /*2c90*/  FMUL R57, R57, R18 ;  /* 0x0000001239397220 */ /* 0x000fe20000400000 */
[----:B------:R-:W-:-:S03]  /*2ca0*/  P2R R67, PR, RZ, 0x2 ;  /* 0x00000002ff437803 */ /* 0x000fc60000000000 */
[----:B------:R-:W-:-:S05]  /*2cb0*/  FFMA R57, R68, R0, R57 ;  /* 0x0000000044397223 */ /* 0x000fca0000000039 */
[----:B------:R-:W-:-:S05]  /*2cc0*/  F2FP.BF16.F32.PACK_AB R57, RZ, R57 ;  /* 0x00000039ff39723e */ /* 0x000fca00000010ff */
[----:B------:R0:W-:Y:S01]  /*2cd0*/  @P0 STG.E.U16 desc[UR12][R4.64+0x30], R57 ;  /* 0x0000303904000986 */ /* 0x0001e2000c10150c */
[----:B------:R-:W-:-:S13]  /*2ce0*/  ISETP.GT.AND P0, PT, R16, RZ, P1 ;  /* 0x000000ff1000720c */ /* 0x000fda0000f04270 */
[----:B0-----:R-:W-:Y:S05]  /*2cf0*/  @!P0 BRA `(.L_x_52) ;  /* 0x0000000000048947 */ /* 0x001fea0003800000 */
[----:B------:R0:W5:Y:S02]  /*2d00*/  LDG.E.LTC128B.U16 R90, desc[UR12][R2.64+0x32] ;  /* 0x0000320c025a7981 */ /* 0x000164000c1e1520 */
.L_x_52:
[----:B------:R-:W-:Y:S05]  /*2d10*/  BSYNC B0 ;  /* 0x0000000000007941 */ /* 0x000fea0003800000 */
.L_x_51:
        /* <DEDUP_REMOVED lines=9> */
.L_x_54:
[----:B------:R-:W-:Y:S05]  /*2db0*/  BSYNC B0 ;  /* 0x0000000000007941 */ /* 0x000fea0003800000 */
.L_x_53:
        /* <DEDUP_REMOVED lines=9> */
.L_x_56:
[----:B------:R-:W-:Y:S05]  /*2e50*/  BSYNC B0 ;  /* 0x0000000000007941 */ /* 0x000fea0003800000 */
.L_x_55:
        /* <DEDUP_REMOVED lines=11> */
.L_x_58:
[----:B------:R-:W-:Y:S05]  /*2f10*/  BSYNC B0 ;  /* 0x0000000000007941 */ /* 0x000fea0003800000 */
.L_x_57:
        /* <DEDUP_REMOVED lines=11> */
.L_x_60:
[----:B------:R-:W-:Y:S05]  /*2fd0*/  BSYNC B0 ;  /* 0x0000000000007941 */ /* 0x000fea0003800000 */
.L_x_59:
        /* <DEDUP_REMOVED lines=9> */
.L_x_62:
[----:B------:R-:W-:Y:S05]  /*3070*/  BSYNC B0 ;  /* 0x0000000000007941 */ /* 0x000fea0003800000 */
.L_x_61:
        /* <DEDUP_REMOVED lines=9> */
.L_x_64:
[----:B------:R-:W-:Y:S05]  /*3110*/  BSYNC B0 ;  /* 0x0000000000007941 */ /* 0x000fea0003800000 */
.L_x_63:
[----:B-----5:R-:W-:Y:S01]  /*3120*/  IMAD.U32 R57, R90, 0x10000, RZ ;  /* 0x000100005a397824 */ /* 0x020fe200078e00ff */
[----:B------:R-:W-:Y:S01]  /*3130*/  ISETP.GT.AND P5, PT, R17, 0x28, PT ;  /* 0x000000281100780c */ /* 0x000fe20003fa4270 */
[----:B------:R-:W-:Y:S02]  /*3140*/  BSSY B0, `(.L_x_65) ;  /* 0x0000009000007945 */ /* 0x000fe40003800000 */
[----:B------:R-:W-:-:S04]  /*3150*/  FMUL R56, R57, R18 ;  /* 0x0000001239387220 */ /* 0x000fc80000400000 */
[----:B------:R-:W-:-:S05]  /*3160*/  FFMA R56, R75, R0, R56 ;  /* 0x000000004b387223 */ /* 0x000fca0000000038 */
[----:B------:R-:W-:-:S05]  /*3170*/  F2FP.BF16.F32.PACK_AB R56, RZ, R56 ;  /* 0x00000038ff38723e */ /* 0x000fca00000010ff */
[----:B------:R1:W-:Y:S01]  /*3180*/  @P0 STG.E.U16 desc[UR12][R14.64+0x42], R56 ;  /* 0x000042380e000986 */ /* 0x0003e2000c10150c */
[----:B------:R-:W-:Y:S02]  /*3190*/  ISETP.GT.AND P0, PT, R16, RZ, P5 ;  /* 0x000000ff1000720c */ /* 0x000fe40002f04270 */
[----:B-1----:R-:W-:-:S11]  /*31a0*/  P2R R56, PR, RZ, 0x20 ;  /* 0x00000020ff387803 */ /* 0x002fd60000000000 */
[----:B------:R-:W-:Y:S05]  /*31b0*/  @!P0 BRA `(.L_x_66) ;  /* 0x0000000000048947 */ /* 0x000fea0003800000 */
[----:B------:R1:W5:Y:S02]  /*31c0*/  LDG.E.LTC128B.U16 R90, desc[UR12][R2.64+0x50] ;  /* 0x0000500c025a7981 */ /* 0x000364000c1e1520 */
.L_x_66:
[----:B------:R-:W-:Y:S05]  /*31d0*/  BSYNC B0 ;  /* 0x0000000000007941 */ /* 0x000fea0003800000 */
.L_x_65:
        /* <DEDUP_REMOVED lines=11> */
.L_x_68:
[----:B------:R-:W-:Y:S05]  /*3290*/  BSYNC B0 ;  /* 0x0000000000007941 */ /* 0x000fea0003800000 */
.L_x_67:
        /* <DEDUP_REMOVED lines=9> */
.L_x_70:
[----:B------:R-:W-:Y:S05]  /*3330*/  BSYNC B0 ;  /* 0x0000000000007941 */ /* 0x000fea0003800000 */
.L_x_69:
        /* <DEDUP_REMOVED lines=9> */
.L_x_72:
[----:B------:R-:W-:Y:S05]  /*33d0*/  BSYNC B0 ;  /* 0x0000000000007941 */ /* 0x000fea0003800000 */
.L_x_71:
[----:B-----5:R-:W-:Y:S01]  /*33e0*/  IMAD.U32 R57, R90, 0x10000, RZ ;  /* 0x000100005a397824 */ /* 0x020fe200078e00ff */
[----:B------:R-:W-:Y:S01]  /*33f0*/  ISETP.GT.AND P3, PT, R17, 0x30, PT ;  /* 0x000000301100780c */ /* 0x000fe20003f64270 */
[----:B------:R-:W-:Y:S02]  /*3400*/  BSSY B0, `(.L_x_73) ;  /* 0x0000008000007945 */ /* 0x000fe40003800000 */
[----:B------:R-:W-:-:S04]  /*3410*/  FMUL R56, R57, R18 ;  /* 0x0000001239387220 */ /* 0x000fc80000400000 */
[----:B------:R-:W-:-:S05]  /*3420*/  FFMA R56, R79, R0, R56 ;  /* 0x000000004f387223 */ /* 0x000fca0000000038 */
[----:B------:R-:W-:-:S05]  /*3430*/  F2FP.BF16.F32.PACK_AB R56, RZ, R56 ;  /* 0x00000038ff38723e */ /* 0x000fca00000010ff */
[----:B------:R0:W-:Y:S01]  /*3440*/  @P0 STG.E.U16 desc[UR12][R14.64+0x52], R56 ;  /* 0x000052380e000986 */ /* 0x0001e2000c10150c */
[----:B------:R-:W-:-:S13]  /*3450*/  ISETP.GT.AND P0, PT, R16, RZ, P3 ;  /* 0x000000ff1000720c */ /* 0x000fda0001f04270 */
[----:B0-----:R-:W-:Y:S05]  /*3460*/  @!P0 BRA `(.L_x_74) ;  /* 0x0000000000048947 */ /* 0x001fea0003800000 */
[----:B------:R0:W5:Y:S02]  /*3470*/  LDG.E.LTC128B.U16 R90, desc[UR12][R2.64+0x60] ;  /* 0x0000600c025a7981 */ /* 0x000164000c1e1520 */
.L_x_74:
[----:B------:R-:W-:Y:S05]  /*3480*/  BSYNC B0 ;  /* 0x0000000000007941 */ /* 0x000fea0003800000 */
.L_x_73:
        /* <DEDUP_REMOVED lines=10> */
.L_x_76:
[----:B------:R-:W-:Y:S05]  /*3530*/  BSYNC B0 ;  /* 0x0000000000007941 */ /* 0x000fea0003800000 */
.L_x_75:
        /* <DEDUP_REMOVED lines=9> */
.L_x_78:
[----:B------:R-:W-:Y:S05]  /*35d0*/  BSYNC B0 ;  /* 0x0000000000007941 */ /* 0x000fea0003800000 */
.L_x_77:
        /* <DEDUP_REMOVED lines=9> */
.L_x_80:
[----:B------:R-:W-:Y:S05]  /*3670*/  BSYNC B0 ;  /* 0x0000000000007941 */ /* 0x000fea0003800000 */
.L_x_79:
        /* <DEDUP_REMOVED lines=10> */
.L_x_82:
[----:B------:R-:W-:Y:S05]  /*3720*/  BSYNC B0 ;  /* 0x0000000000007941 */ /* 0x000fea0003800000 */
.L_x_81:
[----:B-----5:R-:W-:Y:S01]  /*3730*/  IMAD.U32 R57, R90, 0x10000, RZ ;  /* 0x000100005a397824 */ /* 0x020fe200078e00ff */
[----:B------:R-:W-:Y:S03]  /*3740*/  BSSY B0, `(.L_x_83) ;  /* 0x000000f000007945 */ /* 0x000fe60003800000 */
[----:B------:R-:W-:-:S04]  /*3750*/  FMUL R57, R57, R18 ;  /* 0x0000001239397220 */ /* 0x000fc80000400000 */
[----:B------:R-:W-:-:S05]  /*3760*/  FFMA R57, R84, R0, R57 ;  /* 0x0000000054397223 */ /* 0x000fca0000000039 */
[----:B------:R-:W-:-:S05]  /*3770*/  F2FP.BF16.F32.PACK_AB R57, RZ, R57 ;  /* 0x00000039ff39723e */ /* 0x000fca00000010ff */
[----:B------:R1:W-:Y:S01]  /*3780*/  @P0 STG.E.U16 desc[UR12][R4.64+0x70], R57 ;  /* 0x0000703904000986 */ /* 0x0003e2000c10150c */
[----:B------:R-:W-:-:S05]  /*3790*/  IADD3 R58, P0, R61, R14, RZ ;  /* 0x0000000e3d3a7210 */ /* 0x000fca0007f1e0ff */
[----:B------:R-:W-:Y:S01]  /*37a0*/  IMAD.X R59, R19, 0x1, R15, P0 ;  /* 0x00000001133b7824 */ /* 0x000fe200000e060f */
[----:B------:R-:W-:-:S05]  /*37b0*/  IADD3 R62, P0, R61, R14, RZ ;  /* 0x0000000e3d3e7210 */ /* 0x000fca0007f1e0ff */
[----:B------:R-:W-:Y:S01]  /*37c0*/  IMAD.X R63, R19, 0x1, R15, P0 ;  /* 0x00000001133f7824 */ /* 0x000fe200000e060f */
[----:B------:R-:W-:-:S05]  /*37d0*/  IADD3 R56, P0, R61, R4, RZ ;  /* 0x000000043d387210 */ /* 0x000fca0007f1e0ff */
[----:B-1----:R-:W-:Y:S01]  /*37e0*/  IMAD.X R57, R19, 0x1, R5, P0 ;  /* 0x0000000113397824 */ /* 0x002fe200000e0605 */
[----:B------:R-:W-:-:S04]  /*37f0*/  ISETP.GT.AND P0, PT, R17, 0x39, PT ;  /* 0x000000391100780c */ /* 0x000fc80003f04270 */
[----:B------:R-:W-:-:S13]  /*3800*/  ISETP.GT.AND P4, PT, R16, RZ, P0 ;  /* 0x000000ff1000720c */ /* 0x000fda0000784270 */
[----:B------:R-:W-:Y:S05]  /*3810*/  @!P4 BRA `(.L_x_84) ;  /* 0x000000000004c947 */ /* 0x000fea0003800000 */
[----:B------:R1:W5:Y:S02]  /*3820*/  LDG.E.LTC128B.U16 R90, desc[UR12][R2.64+0x72] ;  /* 0x0000720c025a7981 */ /* 0x000364000c1e1520 */
.L_x_84:
[----:B------:R-:W-:Y:S05]  /*3830*/  BSYNC B0 ;  /* 0x0000000000007941 */ /* 0x000fea0003800000 */
.L_x_83:
[----:B01-3-5:R-:W-:Y:S01]  /*3840*/  IMAD.U32 R3, R90, 0x10000, RZ ;  /* 0x000100005a037824 */ /* 0x02bfe200078e00ff */
        /* <DEDUP_REMOVED lines=8> */
.L_x_86:
[----:B------:R-:W-:Y:S05]  /*38d0*/  BSYNC B0 ;  /* 0x0000000000007941 */ /* 0x000fea0003800000 */
.L_x_85:
[----:B-----5:R-:W-:Y:S01]  /*38e0*/  IMAD.U32 R3, R90, 0x10000, RZ ;  /* 0x000100005a037824 */ /* 0x020fe200078e00ff */
[----:B------:R-:W-:Y:S03]  /*38f0*/  BSSY B0, `(.L_x_87) ;  /* 0x0000008000007945 */ /* 0x000fe60003800000 */
[----:B------:R-:W-:-:S04]  /*3900*/  FMUL R3, R3, R18 ;  /* 0x0000001203037220 */ /* 0x000fc80000400000 */
[----:B------:R-:W-:-:S05]  /*3910*/  FFMA R3, R86, R0, R3 ;  /* 0x0000000056037223 */ /* 0x000fca0000000003 */
[----:B------:R-:W-:-:S05]  /*3920*/  F2FP.BF16.F32.PACK_AB R3, RZ, R3 ;  /* 0x00000003ff03723e */ /* 0x000fca00000010ff */
[----:B------:R1:W-:Y:S01]  /*3930*/  @P4 STG.E.U16 desc[UR12][R14.64+0x70], R3 ;  /* 0x000070030e004986 */ /* 0x0003e2000c10150c */
[----:B------:R-:W-:-:S13]  /*3940*/  ISETP.GT.AND P4, PT, R16, 0x8, P0 ;  /* 0x000000081000780c */ /* 0x000fda0000784270 */
[----:B-1----:R-:W-:Y:S05]  /*3950*/  @!P4 BRA `(.L_x_88) ;  /* 0x000000000004c947 */ /* 0x002fea0003800000 */
[----:B------:R1:W5:Y:S02]  /*3960*/  LDG.E.LTC128B.U16 R90, desc[UR12][R12.64+0x72] ;  /* 0x0000720c0c5a7981 */ /* 0x000364000c1e1520 */
.L_x_88:
[----:B------:R-:W-:Y:S05]  /*3970*/  BSYNC B0 ;  /* 0x0000000000007941 */ /* 0x000fea0003800000 */
.L_x_87:
[----:B-----5:R-:W-:-:S04]  /*3980*/  IMAD.U32 R3, R90, 0x10000, RZ ;  /* 0x000100005a037824 */ /* 0x020fc800078e00ff */
[----:B------:R-:W-:-:S04]  /*3990*/  FMUL R2, R3, R18 ;  /* 0x0000001203027220 */ /* 0x000fc80000400000 */
[----:B------:R-:W-:-:S05]  /*39a0*/  FFMA R2, R87, R0, R2 ;  /* 0x0000000057027223 */ /* 0x000fca0000000002 */
[----:B------:R-:W-:-:S05]  /*39b0*/  F2FP.BF16.F32.PACK_AB R2, RZ, R2 ;  /* 0x00000002ff02723e */ /* 0x000fca00000010ff */
[----:B------:R3:W-:Y:S01]  /*39c0*/  @P4 STG.E.U16 desc[UR12][R14.64+0x72], R2 ;  /* 0x000072020e004986 */ /* 0x0007e2000c10150c */
[----:B------:R-:W-:-:S13]  /*39d0*/  ISETP.GT.AND P4, PT, R16, 0x40, P6 ;  /* 0x000000401000780c */ /* 0x000fda0003784270 */
[----:B------:R-:W2:Y:S01]  /*39e0*/  @P4 LDG.E.LTC128B.U16 R90, desc[UR12][R22.64] ;  /* 0x0000000c165a4981 */ /* 0x000ea2000c1e1520 */
[----:B------:R-:W-:Y:S01]  /*39f0*/  BSSY B0, `(.L_x_89) ;  /* 0x000000a000007945 */ /* 0x000fe20003800000 */
[----:B--2---:R-:W-:-:S04]  /*3a00*/  IMAD.U32 R3, R90, 0x10000, RZ ;  /* 0x000100005a037824 */ /* 0x004fc800078e00ff */
[----:B------:R-:W-:-:S04]  /*3a10*/  FMUL R3, R3, R18 ;  /* 0x0000001203037220 */ /* 0x000fc80000400000 */
[----:B------:R-:W-:-:S05]  /*3a20*/  FFMA R3, R24, R0, R3 ;  /* 0x0000000018037223 */ /* 0x000fca0000000003 */
[----:B------:R-:W-:-:S05]  /*3a30*/  F2FP.BF16.F32.PACK_AB R3, RZ, R3 ;  /* 0x00000003ff03723e */ /* 0x000fca00000010ff */
[----:B------:R3:W-:Y:S01]  /*3a40*/  @P4 STG.E.U16 desc[UR12][R56.64], R3 ;  /* 0x0000000338004986 */ /* 0x0007e2000c10150c */
[----:B------:R-:W-:-:S04]  /*3a50*/  ISETP.NE.AND P4, PT, R98, RZ, PT ;  /* 0x000000ff6200720c */ /* 0x000fc80003f85270 */
[----:B------:R-:W-:-:S13]  /*3a60*/  ISETP.GT.AND P4, PT, R16, 0x40, P4 ;  /* 0x000000401000780c */ /* 0x000fda0002784270 */
[----:B---3--:R-:W-:Y:S05]  /*3a70*/  @!P4 BRA `(.L_x_90) ;  /* 0x000000000004c947 */ /* 0x008fea0003800000 */
[----:B------:R2:W5:Y:S02]  /*3a80*/  LDG.E.LTC128B.U16 R90, desc[UR12][R20.64+0x2] ;  /* 0x0000020c145a7981 */ /* 0x000564000c1e1520 */
.L_x_90:
[----:B------:R-:W-:Y:S05]  /*3a90*/  BSYNC B0 ;  /* 0x0000000000007941 */ /* 0x000fea0003800000 */
.L_x_89:
[----:B-----5:R-:W-:Y:S01]  /*3aa0*/  IMAD.U32 R3, R90, 0x10000, RZ ;  /* 0x000100005a037824 */ /* 0x020fe200078e00ff */
[----:B------:R-:W-:Y:S01]  /*3ab0*/  ISETP.GT.AND P6, PT, R16, 0x48, P6 ;  /* 0x000000481000780c */ /* 0x000fe200037c4270 */
[----:B------:R-:W-:Y:S02]  /*3ac0*/  BSSY B0, `(.L_x_91) ;  /* 0x000000a000007945 */ /* 0x000fe40003800000 */
[----:B------:R-:W-:Y:S01]  /*3ad0*/  FMUL R2, R3, R18 ;  /* 0x0000001203027220 */ /* 0x000fe20000400000 */
[----:B------:R-:W-:-:S03]  /*3ae0*/  @P4 IMAD.MOV.U32 R3, RZ, RZ, R57 ;  /* 0x000000ffff034224 */ /* 0x000fc600078e0039 */
[----:B------:R-:W-:-:S05]  /*3af0*/  FFMA R2, R25, R0, R2 ;  /* 0x0000000019027223 */ /* 0x000fca0000000002 */
[----:B------:R-:W-:-:S04]  /*3b00*/  F2FP.BF16.F32.PACK_AB R2, RZ, R2 ;  /* 0x00000002ff02723e */ /* 0x000fc800000010ff */
[----:B------:R-:W-:Y:S01]  /*3b10*/  PRMT R4, R2, 0x7610, R4 ;  /* 0x0000761002047816 */ /* 0x000fe20000000004 */
[----:B------:R-:W-:-:S05]  /*3b20*/  @P4 IMAD.MOV.U32 R2, RZ, RZ, R56 ;  /* 0x000000ffff024224 */ /* 0x000fca00078e0038 */
[----:B------:R3:W-:Y:S01]  /*3b30*/  @P4 STG.E.U16 desc[UR12][R2.64+0x2], R4 ;  /* 0x0000020402004986 */ /* 0x0007e2000c10150c */
[----:B------:R-:W-:Y:S05]  /*3b40*/  @!P6 BRA `(.L_x_92) ;  /* 0x000000000004e947 */ /* 0x000fea0003800000 */
[----:B------:R0:W5:Y:S02]  /*3b50*/  LDG.E.LTC128B.U16 R90, desc[UR12][R8.64] ;  /* 0x0000000c085a7981 */ /* 0x000164000c1e1520 */
.L_x_92:
[----:B------:R-:W-:Y:S05]  /*3b60*/  BSYNC B0 ;  /* 0x0000000000007941 */ /* 0x000fea0003800000 */
.L_x_91:
[----:B---3-5:R-:W-:Y:S01]  /*3b70*/  IMAD.U32 R3, R90, 0x10000, RZ ;  /* 0x000100005a037824 */ /* 0x028fe200078e00ff */
[----:B------:R-:W-:Y:S01]  /*3b80*/  ISETP.NE.AND P4, PT, R98, RZ, PT ;  /* 0x000000ff6200720c */ /* 0x000fe20003f85270 */
[----:B------:R-:W-:Y:S02]  /*3b90*/  BSSY B0, `(.L_x_93) ;  /* 0x0000008000007945 */ /* 0x000fe40003800000 */
[----:B------:R-:W-:Y:S01]  /*3ba0*/  FMUL R3, R3, R18 ;  /* 0x0000001203037220 */ /* 0x000fe20000400000 */
[----:B------:R-:W-:-:S03]  /*3bb0*/  ISETP.GT.AND P4, PT, R16, 0x48, P4 ;  /* 0x000000481000780c */ /* 0x000fc60002784270 */
[----:B------:R-:W-:-:S05]  /*3bc0*/  FFMA R3, R26, R0, R3 ;  /* 0x000000001a037223 */ /* 0x000fca0000000003 */
[----:B------:R-:W-:-:S05]  /*3bd0*/  F2FP.BF16.F32.PACK_AB R3, RZ, R3 ;  /* 0x00000003ff03723e */ /* 0x000fca00000010ff */
[----:B------:R3:W-:Y:S01]  /*3be0*/  @P6 STG.E.U16 desc[UR12][R58.64], R3 ;  /* 0x000000033a006986 */ /* 0x0007e2000c10150c */
[----:B------:R-:W-:Y:S05]  /*3bf0*/  @!P4 BRA `(.L_x_94) ;  /* 0x000000000004c947 */ /* 0x000fea0003800000 */
[----:B------:R0:W5:Y:S02]  /*3c00*/  LDG.E.LTC128B.U16 R90, desc[UR12][R6.64+0x2] ;  /* 0x0000020c065a7981 */ /* 0x000164000c1e1520 */
.L_x_94:
[----:B------:R-:W-:Y:S05]  /*3c10*/  BSYNC B0 ;  /* 0x0000000000007941 */ /* 0x000fea0003800000 */
.L_x_93:
[----:B---3-5:R-:W-:Y:S01]  /*3c20*/  IMAD.U32 R3, R90, 0x10000, RZ ;  /* 0x000100005a037824 */ /* 0x028fe200078e00ff */
[----:B------:R-:W-:Y:S01]  /*3c30*/  ISETP.NE.AND P6, PT, R100, RZ, PT ;  /* 0x000000ff6400720c */ /* 0x000fe20003fc5270 */
[----:B------:R-:W-:Y:S02]  /*3c40*/  BSSY B0, `(.L_x_95) ;  /* 0x0000008000007945 */ /* 0x000fe40003800000 */
[----:B------:R-:W-:-:S04]  /*3c50*/  FMUL R2, R3, R18 ;  /* 0x0000001203027220 */ /* 0x000fc80000400000 */
[----:B------:R-:W-:-:S05]  /*3c60*/  FFMA R2, R27, R0, R2 ;  /* 0x000000001b027223 */ /* 0x000fca0000000002 */
[----:B------:R-:W-:-:S05]  /*3c70*/  F2FP.BF16.F32.PACK_AB R2, RZ, R2 ;  /* 0x00000002ff02723e */ /* 0x000fca00000010ff */
[----:B------:R3:W-:Y:S01]  /*3c80*/  @P4 STG.E.U16 desc[UR12][R62.64+0x2], R2 ;  /* 0x000002023e004986 */ /* 0x0007e2000c10150c */
[----:B------:R-:W-:-:S13]  /*3c90*/  ISETP.GT.AND P4, PT, R16, 0x40, P6 ;  /* 0x000000401000780c */ /* 0x000fda0003784270 */
[----:B---3--:R-:W-:Y:S05]  /*3ca0*/  @!P4 BRA `(.L_x_96) ;  /* 0x000000000004c947 */ /* 0x008fea0003800000 */
[----:B------:R3:W5:Y:S02]  /*3cb0*/  LDG.E.LTC128B.U16 R90, desc[UR12][R20.64+0x10] ;  /* 0x0000100c145a7981 */ /* 0x000764000c1e1520 */
.L_x_96:
[----:B------:R-:W-:Y:S05]  /*3cc0*/  BSYNC B0 ;  /* 0x0000000000007941 */ /* 0x000fea0003800000 */
.L_x_95:
[----:B-----5:R-:W-:Y:S01]  /*3cd0*/  IMAD.U32 R3, R90, 0x10000, RZ ;  /* 0x000100005a037824 */ /* 0x020fe200078e00ff */
[----:B------:R-:W-:Y:S01]  /*3ce0*/  ISETP.NE.AND P6, PT, R101, RZ, PT ;  /* 0x000000ff6500720c */ /* 0x000fe20003fc5270 */
[----:B------:R-:W-:Y:S01]  /*3cf0*/  @P4 IMAD.MOV.U32 R2, RZ, RZ, R56 ;  /* 0x000000ffff024224 */ /* 0x000fe200078e0038 */
[----:B------:R-:W-:Y:S01]  /*3d00*/  BSSY B0, `(.L_x_97) ;  /* 0x000000a000007945 */ /* 0x000fe20003800000 */
[----:B------:R-:W-:-:S04]  /*3d10*/  FMUL R3, R3, R18 ;  /* 0x0000001203037220 */ /* 0x000fc80000400000 */
[----:B------:R-:W-:-:S05]  /*3d20*/  FFMA R3, R28, R0, R3 ;  /* 0x000000001c037223 */ /* 0x000fca0000000003 */
[----:B------:R-:W-:-:S04]  /*3d30*/  F2FP.BF16.F32.PACK_AB R3, RZ, R3 ;  /* 0x00000003ff03723e */ /* 0x000fc800000010ff */
[----:B------:R-:W-:Y:S01]  /*3d40*/  PRMT R4, R3, 0x7610, R4 ;  /* 0x0000761003047816 */ /* 0x000fe20000000004 */
[----:B------:R-:W-:-:S05]  /*3d50*/  @P4 IMAD.MOV.U32 R3, RZ, RZ, R57 ;  /* 0x000000ffff034224 */ /* 0x000fca00078e0039 */
[----:B------:R0:W-:Y:S01]  /*3d60*/  @P4 STG.E.U16 desc[UR12][R2.64+0x10], R4 ;  /* 0x0000100402004986 */ /* 0x0001e2000c10150c */
[----:B------:R-:W-:-:S13]  /*3d70*/  ISETP.GT.AND P4, PT, R16, 0x40, P6 ;  /* 0x000000401000780c */ /* 0x000fda0003784270 */
[----:B0-----:R-:W-:Y:S05]  /*3d80*/  @!P4 BRA `(.L_x_98) ;  /* 0x000000000004c947 */ /* 0x001fea0003800000 */
[----:B------:R0:W5:Y:S02]  /*3d90*/  LDG.E.LTC128B.U16 R90, desc[UR12][R20.64+0x12] ;  /* 0x0000120c145a7981 */ /* 0x000164000c1e1520 */
.L_x_98:
[----:B------:R-:W-:Y:S05]  /*3da0*/  BSYNC B0 ;  /* 0x0000000000007941 */ /* 0x000fea0003800000 */
.L_x_97:
[----:B-----5:R-:W-:Y:S01]  /*3db0*/  IMAD.U32 R3, R90, 0x10000, RZ ;  /* 0x000100005a037824 */ /* 0x020fe200078e00ff */
[----:B------:R-:W-:Y:S03]  /*3dc0*/  BSSY B0, `(.L_x_99) ;  /* 0x000000c000007945 */ /* 0x000fe60003800000 */
[----:B------:R-:W-:Y:S01]  /*3dd0*/  FMUL R2, R3, R18 ;  /* 0x0000001203027220 */ /* 0x000fe20000400000 */
[----:B------:R-:W-:-:S03]  /*3de0*/  @P4 IMAD.MOV.U32 R3, RZ, RZ, R57 ;  /* 0x000000ffff034224 */ /* 0x000fc600078e0039 */
[----:B------:R-:W-:-:S05]  /*3df0*/  FFMA R2, R29, R0, R2 ;  /* 0x000000001d027223 */ /* 0x000fca0000000002 */
[----:B------:R-:W-:-:S04]  /*3e00*/  F2FP.BF16.F32.PACK_AB R2, RZ, R2 ;  /* 0x00000002ff02723e */ /* 0x000fc800000010ff */
[----:B------:R-:W-:Y:S01]  /*3e10*/  PRMT R4, R2, 0x7610, R4 ;  /* 0x0000761002047816 */ /* 0x000fe20000000004 */
[----:B------:R-:W-:-:S05]  /*3e20*/  @P4 IMAD.MOV.U32 R2, RZ, RZ, R56 ;  /* 0x000000ffff024224 */ /* 0x000fca00078e0038 */
[----:B------:R0:W-:Y:S01]  /*3e30*/  @P4 STG.E.U16 desc[UR12][R2.64+0x12], R4 ;  /* 0x0000120402004986 */ /* 0x0001e2000c10150c */
[----:B------:R-:W-:-:S04]  /*3e40*/  ISETP.NE.AND P4, PT, R100, RZ, PT ;  /* 0x000000ff6400720c */ /* 0x000fc80003f85270 */
[----:B------:R-:W-:-:S13]  /*3e50*/  ISETP.GT.AND P4, PT, R16, 0x48, P4 ;  /* 0x000000481000780c */ /* 0x000fda0002784270 */
[----:B0-----:R-:W-:Y:S05]  /*3e60*/  @!P4 BRA `(.L_x_100) ;  /* 0x000000000004c947 */ /* 0x001fea0003800000 */
[----:B------:R0:W5:Y:S02]  /*3e70*/  LDG.E.LTC128B.U16 R90, desc[UR12][R6.64+0x10] ;  /* 0x0000100c065a7981 */ /* 0x000164000c1e1520 */
.L_x_100:
[----:B------:R-:W-:Y:S05]  /*3e80*/  BSYNC B0 ;  /* 0x0000000000007941 */ /* 0x000fea0003800000 */
.L_x_99:
        /* <DEDUP_REMOVED lines=9> */
.L_x_102:
[----:B------:R-:W-:Y:S05]  /*3f20*/  BSYNC B0 ;  /* 0x0000000000007941 */ /* 0x000fea0003800000 */
.L_x_101:
[----:B-----5:R-:W-:Y:S01]  /*3f30*/  IMAD.U32 R3, R90, 0x10000, RZ ;  /* 0x000100005a037824 */ /* 0x020fe200078e00ff */
[----:B------:R-:W-:Y:S01]  /*3f40*/  ISETP.NE.AND P6, PT, R88, RZ, PT ;  /* 0x000000ff5800720c */ /* 0x000fe20003fc5270 */
        /* <DEDUP_REMOVED lines=11> */
.L_x_104:
[----:B------:R-:W-:Y:S05]  /*4000*/  BSYNC B0 ;  /* 0x0000000000007941 */ /* 0x000fea0003800000 */
.L_x_103:
        /* <DEDUP_REMOVED lines=13> */
.L_x_106:
[----:B------:R-:W-:Y:S05]  /*40e0*/  BSYNC B0 ;  /* 0x0000000000007941 */ /* 0x000fea0003800000 */
.L_x_105:
        /* <DEDUP_REMOVED lines=13> */
.L_x_108:
[----:B------:R-:W-:Y:S05]  /*41c0*/  BSYNC B0 ;  /* 0x0000000000007941 */ /* 0x000fea0003800000 */
.L_x_107:
[----:B-----5:R-:W-:Y:S01]  /*41d0*/  IMAD.U32 R3, R90, 0x10000, RZ ;  /* 0x000100005a037824 */ /* 0x020fe200078e00ff */
[----:B------:R-:W-:Y:S01]  /*41e0*/  BSSY B0, `(.L_x_109) ;  /* 0x000000b000007945 */ /* 0x000fe20003800000 */
[----:B------:R-:W-:Y:S02]  /*41f0*/  @P4 IMAD.MOV.U32 R2, RZ, RZ, R10 ;  /* 0x000000ffff024224 */ /* 0x000fe400078e000a */
        /* <DEDUP_REMOVED lines=9> */
.L_x_110:
[----:B------:R-:W-:Y:S05]  /*4290*/  BSYNC B0 ;  /* 0x0000000000007941 */ /* 0x000fea0003800000 */
.L_x_109:
        /* <DEDUP_REMOVED lines=13> */
.L_x_112:
[----:B------:R-:W-:Y:S05]  /*4370*/  BSYNC B0 ;  /* 0x0000000000007941 */ /* 0x000fea0003800000 */
.L_x_111:
        /* <DEDUP_REMOVED lines=13> */
.L_x_114:
[----:B------:R-:W-:Y:S05]  /*4450*/  BSYNC B0 ;  /* 0x0000000000007941 */ /* 0x000fea0003800000 */
.L_x_113:
        /* <DEDUP_REMOVED lines=13> */
.L_x_116:
[----:B------:R-:W-:Y:S05]  /*4530*/  BSYNC B0 ;  /* 0x0000000000007941 */ /* 0x000fea0003800000 */
.L_x_115:
        /* <DEDUP_REMOVED lines=12> */
.L_x_118:
[----:B------:R-:W-:Y:S05]  /*4600*/  BSYNC B0 ;  /* 0x0000000000007941 */ /* 0x000fea0003800000 */
.L_x_117:
        /* <DEDUP_REMOVED lines=13> */
.L_x_120:
[----:B------:R-:W-:Y:S05]  /*46e0*/  BSYNC B0 ;  /* 0x0000000000007941 */ /* 0x000fea0003800000 */
.L_x_119:
        /* <DEDUP_REMOVED lines=13> */
.L_x_122:
[----:B------:R-:W-:Y:S05]  /*47c0*/  BSYNC B0 ;  /* 0x0000000000007941 */ /* 0x000fea0003800000 */
.L_x_121:
        /* <DEDUP_REMOVED lines=13> */
.L_x_124:
[----:B------:R-:W-:Y:S05]  /*48a0*/  BSYNC B0 ;  /* 0x0000000000007941 */ /* 0x000fea0003800000 */
.L_x_123:
        /* <DEDUP_REMOVED lines=12> */
.L_x_126:
[----:B------:R-:W-:Y:S05]  /*4970*/  BSYNC B0 ;  /* 0x0000000000007941 */ /* 0x000fea0003800000 */
.L_x_125:
        /* <DEDUP_REMOVED lines=12> */
.L_x_128:
[----:B------:R-:W-:Y:S05]  /*4a40*/  BSYNC B0 ;  /* 0x0000000000007941 */ /* 0x000fea0003800000 */
.L_x_127:
        /* <DEDUP_REMOVED lines=13> */
.L_x_130:
[----:B------:R-:W-:Y:S05]  /*4b20*/  BSYNC B0 ;  /* 0x0000000000007941 */ /* 0x000fea0003800000 */
.L_x_129:
        /* <DEDUP_REMOVED lines=12> */
.L_x_132:
[----:B------:R-:W-:Y:S05]  /*4bf0*/  BSYNC B0 ;  /* 0x0000000000007941 */ /* 0x000fea0003800000 */
.L_x_131:
[----:B0----5:R-:W-:Y:S01]  /*4c00*/  IMAD.U32 R3, R90, 0x10000, RZ ;  /* 0x000100005a037824 */ /* 0x021fe200078e00ff */
[----:B------:R-:W-:Y:S01]  /*4c10*/  ISETP.GT.AND P4, PT, R16, 0x48, P6 ;  /* 0x000000481000780c */ /* 0x000fe20003784270 */
        /* <DEDUP_REMOVED lines=8> */
[----:B------:R-:W-:Y:S05]  /*4ca0*/  @!P4 BRA `(.L_x_134) ;  /* 0x000000000004c947 */ /* 0x000fea0003800000 */
[----:B------:R0:W5:Y:S02]  /*4cb0*/  LDG.E.LTC128B.U16 R90, desc[UR12][R6.64+0x52] ;  /* 0x0000520c065a7981 */ /* 0x000164000c1e1520 */
.L_x_134:
[----:B------:R-:W-:Y:S05]  /*4cc0*/  BSYNC B0 ;  /* 0x0000000000007941 */ /* 0x000fea0003800000 */
.L_x_133:
[----:B0----5:R-:W-:Y:S01]  /*4cd0*/  IMAD.U32 R3, R90, 0x10000, RZ ;  /* 0x000100005a037824 */ /* 0x021fe200078e00ff */
        /* <DEDUP_REMOVED lines=11> */
.L_x_136:
[----:B------:R-:W-:Y:S05]  /*4d90*/  BSYNC B0 ;  /* 0x0000000000007941 */ /* 0x000fea0003800000 */
.L_x_135:
        /* <DEDUP_REMOVED lines=12> */
.L_x_138:
[----:B------:R-:W-:Y:S05]  /*4e60*/  BSYNC B0 ;  /* 0x0000000000007941 */ /* 0x000fea0003800000 */
.L_x_137:
        /* <DEDUP_REMOVED lines=12> */
.L_x_140:
[----:B------:R-:W-:Y:S05]  /*4f30*/  BSYNC B0 ;  /* 0x0000000000007941 */ /* 0x000fea0003800000 */
.L_x_139:
        /* <DEDUP_REMOVED lines=12> */
.L_x_142:
[----:B------:R-:W-:Y:S05]  /*5000*/  BSYNC B0 ;  /* 0x0000000000007941 */ /* 0x000fea0003800000 */
.L_x_141:
        /* <DEDUP_REMOVED lines=12> */
.L_x_144:
[----:B------:R-:W-:Y:S05]  /*50d0*/  BSYNC B0 ;  /* 0x0000000000007941 */ /* 0x000fea0003800000 */
.L_x_143:
        /* <DEDUP_REMOVED lines=12> */
.L_x_146:
[----:B------:R-:W-:Y:S05]  /*51a0*/  BSYNC B0 ;  /* 0x0000000000007941 */ /* 0x000fea0003800000 */
.L_x_145:
[----:B0----5:R-:W-:Y:S01]  /*51b0*/  IMAD.U32 R3, R90, 0x10000, RZ ;  /* 0x000100005a037824 */ /* 0x021fe200078e00ff */
[----:B------:R-:W-:Y:S01]  /*51c0*/  ISETP.GT.AND P1, PT, R16, 0x48, P1 ;  /* 0x000000481000780c */ /* 0x000fe20000f24270 */
[----:B------:R-:W-:Y:S02]  /*51d0*/  BSSY B0, `(.L_x_147) ;  /* 0x0000007000007945 */ /* 0x000fe40003800000 */
[----:B------:R-:W-:-:S04]  /*51e0*/  FMUL R2, R3, R18 ;  /* 0x0000001203027220 */ /* 0x000fc80000400000 */
[----:B------:R-:W-:-:S05]  /*51f0*/  FFMA R2, R53, R0, R2 ;  /* 0x0000000035027223 */ /* 0x000fca0000000002 */
[----:B------:R-:W-:-:S05]  /*5200*/  F2FP.BF16.F32.PACK_AB R2, RZ, R2 ;  /* 0x00000002ff02723e */ /* 0x000fca00000010ff */
[----:B------:R0:W-:Y:S01]  /*5210*/  @P2 STG.E.U16 desc[UR12][R56.64+0x72], R2 ;  /* 0x0000720238002986 */ /* 0x0001e2000c10150c */
[----:B------:R-:W-:Y:S05]  /*5220*/  @!P1 BRA `(.L_x_148) ;  /* 0x0000000000049947 */ /* 0x000fea0003800000 */
[----:B------:R0:W5:Y:S02]  /*5230*/  LDG.E.LTC128B.U16 R90, desc[UR12][R6.64+0x70] ;  /* 0x0000700c065a7981 */ /* 0x000164000c1e1520 */
.L_x_148:
[----:B------:R-:W-:Y:S05]  /*5240*/  BSYNC B0 ;  /* 0x0000000000007941 */ /* 0x000fea0003800000 */
.L_x_147:
[----:B-----5:R-:W-:Y:S01]  /*5250*/  IMAD.U32 R3, R90, 0x10000, RZ ;  /* 0x000100005a037824 */ /* 0x020fe200078e00ff */
[----:B------:R-:W-:Y:S01]  /*5260*/  ISETP.GT.AND P0, PT, R16, 0x48, P0 ;  /* 0x000000481000780c */ /* 0x000fe20000704270 */
[----:B0-----:R-:W-:Y:S01]  /*5270*/  @P1 IMAD.MOV.U32 R2, RZ, RZ, R10 ;  /* 0x000000ffff021224 */ /* 0x001fe200078e000a */
        /* <DEDUP_REMOVED lines=9> */
.L_x_150:
[----:B------:R-:W-:Y:S05]  /*5310*/  BSYNC B0 ;  /* 0x0000000000007941 */ /* 0x000fea0003800000 */
.L_x_149:
[----:B0----5:R-:W-:-:S04]  /*5320*/  IMAD.U32 R3, R90, 0x10000, RZ ;  /* 0x000100005a037824 */ /* 0x021fc800078e00ff */
[----:B------:R-:W-:-:S04]  /*5330*/  FMUL R18, R3, R18 ;  /* 0x0000001203127220 */ /* 0x000fc80000400000 */
[----:B------:R-:W-:Y:S01]  /*5340*/  FFMA R18, R55, R0, R18 ;  /* 0x0000000037127223 */ /* 0x000fe20000000012 */
[----:B------:R-:W-:Y:S06]  /*5350*/  @!P0 EXIT ;  /* 0x000000000000894d */ /* 0x000fec0003800000 */
[----:B------:R-:W-:-:S05]  /*5360*/  F2FP.BF16.F32.PACK_AB R18, RZ, R18 ;  /* 0x00000012ff12723e */ /* 0x000fca00000010ff */
[----:B------:R-:W-:Y:S01]  /*5370*/  STG.E.U16 desc[UR12][R10.64+0x72], R18 ;  /* 0x000072120a007986 */ /* 0x000fe2000c10150c */
[----:B------:R-:W-:Y:S05]  /*5380*/  EXIT ;  /* 0x000000000000794d */ /* 0x000fea0003800000 */
.L_x_28:
[----:B------:R-:W-:Y:S01]  /*5390*/  ULDC.64 UR4, c[0x0][0x5c8] ;  /* 0x0001720000047ab9 */ /* 0x000fe20000000a00 */
[----:B------:R-:W-:Y:S01]  /*53a0*/  ISETP.GT.AND P2, PT, R17, 0x1, PT ;  /* 0x000000011100780c */ /* 0x000fe20003f44270 */
[-C--:B------:R-:W-:Y:S01]  /*53b0*/  FMUL R56, R56, R0.reuse ;  /* 0x0000000038387220 */ /* 0x080fe20000400000 */
[----:B------:R-:W-:Y:S01]  /*53c0*/  LEA R6, P1, R12, UR4, 0x1 ;  /* 0x000000040c067c11 */ /* 0x000fe2000f8208ff */
[C---:B------:R-:W-:Y:S02]  /*53d0*/  IMAD.SHL.U32 R11, R14.reuse, 0x2, RZ ;  /* 0x000000020e0b7824 */ /* 0x040fe400078e00ff */
[-C--:B------:R-:W-:Y:S01]  /*53e0*/  FMUL R57, R57, R0.reuse ;  /* 0x0000000039397220 */ /* 0x080fe20000400000 */
[----:B------:R-:W-:Y:S01]  /*53f0*/  SHF.L.U64.HI R15, R14, 0x1, R15 ;  /* 0x000000010e0f7819 */ /* 0x000fe2000001020f */
[-C--:B------:R-:W-:Y:S01]  /*5400*/  FMUL R58, R58, R0.reuse ;  /* 0x000000003a3a7220 */ /* 0x080fe20000400000 */
[----:B------:R-:W-:Y:S01]  /*5410*/  LEA.HI.X R7, R12, UR5, R3, 0x1, P1 ;  /* 0x000000050c077c11 */ /* 0x000fe200088f0c03 */
[-C--:B------:R-:W-:Y:S01]  /*5420*/  FMUL R59, R59, R0.reuse ;  /* 0x000000003b3b7220 */ /* 0x080fe20000400000 */
[----:B------:R-:W-:Y:S01]  /*5430*/  ISETP.GT.AND P1, PT, R16, RZ, P2 ;  /* 0x000000ff1000720c */ /* 0x000fe20001724270 */
[----:B------:R-:W-:Y:S01]  /*5440*/  FMUL R60, R60, R0 ;  /* 0x000000003c3c7220 */ /* 0x000fe20000400000 */
[----:B------:R-:W-:Y:S01]  /*5450*/  F2FP.BF16.F32.PACK_AB R56, RZ, R56 ;  /* 0x00000038ff38723e */ /* 0x000fe200000010ff */
[----:B------:R-:W-:Y:S01]  /*5460*/  FMUL R61, R61, R0 ;  /* 0x000000003d3d7220 */ /* 0x000fe20000400000 */
[----:B------:R-:W-:Y:S01]  /*5470*/  F2FP.BF16.F32.PACK_AB R57, RZ, R57 ;  /* 0x00000039ff39723e */ /* 0x000fe200000010ff */
[----:B------:R-:W-:Y:S01]  /*5480*/  IMAD.SHL.U32 R9, R92, 0x2, RZ ;  /* 0x000000025c097824 */ /* 0x000fe200078e00ff */
[----:B------:R-:W-:Y:S01]  /*5490*/  ISETP.GT.AND P5, PT, R17, 0x8, PT ;  /* 0x000000081100780c */ /* 0x000fe20003fa4270 */
[----:B------:R-:W-:Y:S01]  /*54a0*/  @P0 STG.E.U16 desc[UR12][R6.64], R56 ;  /* 0x0000003806000986 */ /* 0x000fe2000c10150c */
[----:B------:R-:W-:Y:S01]  /*54b0*/  IADD3 R4, P0, R11, R6, RZ ;  /* 0x000000060b047210 */ /* 0x000fe20007f1e0ff */
[-C--:B------:R-:W-:Y:S01]  /*54c0*/  FMUL R62, R62, R0.reuse ;  /* 0x000000003e3e7220 */ /* 0x080fe20000400000 */
[----:B------:R-:W-:Y:S01]  /*54d0*/  ISETP.GT.AND P4, PT, R17, 0x9, PT ;  /* 0x000000091100780c */ /* 0x000fe20003f84270 */
[----:B------:R-:W-:Y:S01]  /*54e0*/  FMUL R63, R63, R0 ;  /* 0x000000003f3f7220 */ /* 0x000fe20000400000 */
[C---:B------:R-:W-:Y:S01]  /*54f0*/  ISETP.GT.AND P3, PT, R16.reuse, 0x8, P6 ;  /* 0x000000081000780c */ /* 0x040fe20003764270 */
[----:B------:R-:W-:Y:S01]  /*5500*/  @P1 IMAD.MOV.U32 R2, RZ, RZ, R6 ;  /* 0x000000ffff021224 */ /* 0x000fe200078e0006 */
[C---:B------:R-:W-:Y:S01]  /*5510*/  ISETP.GT.AND P2, PT, R16.reuse, 0x8, P2 ;  /* 0x000000081000780c */ /* 0x040fe20001744270 */
[--C-:B------:R-:W-:Y:S01]  /*5520*/  @P1 IMAD.MOV.U32 R3, RZ, RZ, R7.reuse ;  /* 0x000000ffff031224 */ /* 0x100fe200078e0007 */
[----:B------:R-:W-:Y:S01]  /*5530*/  F2FP.BF16.F32.PACK_AB R58, RZ, R58 ;  /* 0x0000003aff3a723e */ /* 0x000fe200000010ff */
[----:B------:R-:W-:Y:S01]  /*5540*/  IMAD.X R5, R15, 0x1, R7, P0 ;  /* 0x000000010f057824 */ /* 0x000fe200000e0607 */
[----:B------:R-:W-:Y:S01]  /*5550*/  ISETP.GT.AND P0, PT, R16, RZ, P5 ;  /* 0x000000ff1000720c */ /* 0x000fe20002f04270 */
[-C--:B------:R-:W-:Y:S01]  /*5560*/  FMUL R64, R64, R0.reuse ;  /* 0x0000000040407220 */ /* 0x080fe20000400000 */
[----:B------:R0:W-:Y:S01]  /*5570*/  @P1 STG.E.U16 desc[UR12][R2.64+0x2], R57 ;  /* 0x0000023902001986 */ /* 0x0001e2000c10150c */
[----:B------:R-:W-:Y:S01]  /*5580*/  ISETP.GT.AND P1, PT, R16, RZ, P4 ;  /* 0x000000ff1000720c */ /* 0x000fe20002724270 */
[-C--:B------:R-:W-:Y:S01]  /*5590*/  FMUL R65, R65, R0.reuse ;  /* 0x0000000041417220 */ /* 0x080fe20000400000 */
[----:B------:R-:W-:Y:S01]  /*55a0*/  F2FP.BF16.F32.PACK_AB R59, RZ, R59 ;  /* 0x0000003bff3b723e */ /* 0x000fe200000010ff */
[----:B------:R-:W-:Y:S01]  /*55b0*/  FMUL R66, R66, R0 ;  /* 0x0000000042427220 */ /* 0x000fe20000400000 */
[----:B------:R-:W-:Y:S01]  /*55c0*/  F2FP.BF16.F32.PACK_AB R60, RZ, R60 ;  /* 0x0000003cff3c723e */ /* 0x000fe200000010ff */
[----:B------:R-:W-:Y:S01]  /*55d0*/  @P3 STG.E.U16 desc[UR12][R4.64], R58 ;  /* 0x0000003a04003986 */ /* 0x000fe2000c10150c */
[----:B------:R-:W-:Y:S01]  /*55e0*/  F2FP.BF16.F32.PACK_AB R61, RZ, R61 ;  /* 0x0000003dff3d723e */ /* 0x000fe200000010ff */
[-C--:B------:R-:W-:Y:S01]  /*55f0*/  FMUL R67, R67, R0.reuse ;  /* 0x0000000043437220 */ /* 0x080fe20000400000 */
[----:B------:R-:W-:Y:S01]  /*5600*/  SHF.L.U64.HI R19, R92, 0x1, R19 ;  /* 0x000000015c137819 */ /* 0x000fe20000010213 */
[----:B------:R-:W-:Y:S01]  /*5610*/  @P2 STG.E.U16 desc[UR12][R4.64+0x2], R59 ;  /* 0x0000023b04002986 */ /* 0x000fe2000c10150c */
[----:B------:R-:W-:Y:S01]  /*5620*/  ISETP.GT.AND P2, PT, R16, 0x8, P5 ;  /* 0x000000081000780c */ /* 0x000fe20002f44270 */
[----:B------:R-:W-:Y:S01]  /*5630*/  FMUL R68, R68, R0 ;  /* 0x0000000044447220 */ /* 0x000fe20000400000 */
[----:B------:R-:W-:Y:S01]  /*5640*/  ISETP.GT.AND P3, PT, R17, 0x10, PT ;  /* 0x000000101100780c */ /* 0x000fe20003f64270 */
[----:B------:R-:W-:Y:S01]  /*5650*/  @P0 STG.E.U16 desc[UR12][R6.64+0x10], R60 ;  /* 0x0000103c06000986 */ /* 0x000fe2000c10150c */
[----:B------:R-:W-:Y:S01]  /*5660*/  F2FP.BF16.F32.PACK_AB R62, RZ, R62 ;  /* 0x0000003eff3e723e */ /* 0x000fe200000010ff */
[----:B------:R-:W-:Y:S01]  /*5670*/  FMUL R69, R69, R0 ;  /* 0x0000000045457220 */ /* 0x000fe20000400000 */
[----:B------:R-:W-:Y:S01]  /*5680*/  F2FP.BF16.F32.PACK_AB R63, RZ, R63 ;  /* 0x0000003fff3f723e */ /* 0x000fe200000010ff */
[----:B------:R-:W-:Y:S01]  /*5690*/  @P1 STG.E.U16 desc[UR12][R6.64+0x12], R61 ;  /* 0x0000123d06001986 */ /* 0x000fe2000c10150c */
[----:B0-----:R-:W-:Y:S01]  /*56a0*/  IADD3 R2, P0, P1, R9, R6, R11 ;  /* 0x0000000609027210 */ /* 0x001fe2000791e00b */
[----:B------:R-:W-:Y:S01]  /*56b0*/  FMUL R70, R70, R0 ;  /* 0x0000000046467220 */ /* 0x000fe20000400000 */
[----:B------:R-:W-:Y:S01]  /*56c0*/  F2FP.BF16.F32.PACK_AB R64, RZ, R64 ;  /* 0x00000040ff40723e */ /* 0x000fe200000010ff */
[-C--:B------:R-:W-:Y:S01]  /*56d0*/  FMUL R71, R71, R0.reuse ;  /* 0x0000000047477220 */ /* 0x080fe20000400000 */
[----:B------:R-:W-:Y:S01]  /*56e0*/  IADD3.X R3, R19, R7, R15, P0, P1 ;  /* 0x0000000713037210 */ /* 0x000fe200007e240f */
[----:B------:R-:W-:Y:S01]  /*56f0*/  @P2 STG.E.U16 desc[UR12][R4.64+0x10], R62 ;  /* 0x0000103e04002986 */ /* 0x000fe2000c10150c */
[----:B------:R-:W-:Y:S01]  /*5700*/  ISETP.GT.AND P1, PT, R16, 0x8, P4 ;  /* 0x000000081000780c */ /* 0x000fe20002724270 */
[-C--:B------:R-:W-:Y:S01]  /*5710*/  FMUL R72, R72, R0.reuse ;  /* 0x0000000048487220 */ /* 0x080fe20000400000 */
[----:B------:R-:W-:Y:S01]  /*5720*/  ISETP.GT.AND P0, PT, R16, RZ, P3 ;  /* 0x000000ff1000720c */ /* 0x000fe20001f04270 */
[-C--:B------:R-:W-:Y:S01]  /*5730*/  FMUL R73, R73, R0.reuse ;  /* 0x0000000049497220 */ /* 0x080fe20000400000 */
[----:B------:R-:W-:Y:S01]  /*5740*/  ISETP.GT.AND P2, PT, R17, 0x11, PT ;  /* 0x000000111100780c */ /* 0x000fe20003f44270 */
[-C--:B------:R-:W-:Y:S01]  /*5750*/  FMUL R74, R74, R0.reuse ;  /* 0x000000004a4a7220 */ /* 0x080fe20000400000 */
[----:B------:R-:W-:Y:S01]  /*5760*/  F2FP.BF16.F32.PACK_AB R65, RZ, R65 ;  /* 0x00000041ff41723e */ /* 0x000fe200000010ff */
[----:B------:R-:W-:Y:S01]  /*5770*/  FMUL R75, R75, R0 ;  /* 0x000000004b4b7220 */ /* 0x000fe20000400000 */
[----:B------:R-:W-:Y:S01]  /*5780*/  F2FP.BF16.F32.PACK_AB R66, RZ, R66 ;  /* 0x00000042ff42723e */ /* 0x000fe200000010ff */
[-C--:B------:R-:W-:Y:S01]  /*5790*/  FMUL R76, R76, R0.reuse ;  /* 0x000000004c4c7220 */ /* 0x080fe20000400000 */
[----:B------:R-:W-:Y:S01]  /*57a0*/  F2FP.BF16.F32.PACK_AB R67, RZ, R67 ;  /* 0x00000043ff43723e */ /* 0x000fe200000010ff */
[----:B------:R-:W-:Y:S01]  /*57b0*/  FMUL R77, R77, R0 ;  /* 0x000000004d4d7220 */ /* 0x000fe20000400000 */
[----:B------:R-:W-:Y:S01]  /*57c0*/  F2FP.BF16.F32.PACK_AB R68, RZ, R68 ;  /* 0x00000044ff44723e */ /* 0x000fe200000010ff */
[----:B------:R-:W-:Y:S01]  /*57d0*/  @P1 STG.E.U16 desc[UR12][R4.64+0x12], R63 ;  /* 0x0000123f04001986 */ /* 0x000fe2000c10150c */
[----:B------:R-:W-:Y:S01]  /*57e0*/  ISETP.GT.AND P1, PT, R17, 0x19, PT ;  /* 0x000000191100780c */ /* 0x000fe20003f24270 */
[-C--:B------:R-:W-:Y:S01]  /*57f0*/  FMUL R78, R78, R0.reuse ;  /* 0x000000004e4e7220 */ /* 0x080fe20000400000 */
[----:B------:R-:W-:Y:S01]  /*5800*/  F2FP.BF16.F32.PACK_AB R69, RZ, R69 ;  /* 0x00000045ff45723e */ /* 0x000fe200000010ff */
[----:B------:R-:W-:Y:S01]  /*5810*/  @P0 STG.E.U16 desc[UR12][R6.64+0x20], R64 ;  /* 0x0000204006000986 */ /* 0x000fe2000c10150c */
[----:B------:R-:W-:Y:S01]  /*5820*/  ISETP.GT.AND P0, PT, R16, RZ, P2 ;  /* 0x000000ff1000720c */ /* 0x000fe20001704270 */
[----:B------:R-:W-:Y:S01]  /*5830*/  FMUL R79, R79, R0 ;  /* 0x000000004f4f7220 */ /* 0x000fe20000400000 */
[----:B------:R-:W-:Y:S01]  /*5840*/  F2FP.BF16.F32.PACK_AB R70, RZ, R70 ;  /* 0x00000046ff46723e */ /* 0x000fe200000010ff */
        /* <DEDUP_REMOVED lines=10> */
[----:B------:R-:W-:Y:S01]  /*58f0*/  @P0 STG.E.U16 desc[UR12][R6.64+0x22], R65 ;  /* 0x0000224106000986 */ /* 0x000fe2000c10150c */
[----:B------:R-:W-:Y:S01]  /*5900*/  ISETP.GT.AND P0, PT, R16, 0x8, P3 ;  /* 0x000000081000780c */ /* 0x000fe20001f04270 */
[-C--:B------:R-:W-:Y:S01]  /*5910*/  FMUL R85, R85, R0.reuse ;  /* 0x0000000055557220 */ /* 0x080fe20000400000 */
[----:B------:R-:W-:Y:S01]  /*5920*/  ISETP.GT.AND P5, PT, R17, 0x28, PT ;  /* 0x000000281100780c */ /* 0x000fe20003fa4270 */
        /* <DEDUP_REMOVED lines=8> */
[-C--:B------:R-:W-:Y:S01]  /*59b0*/  FMUL R26, R26, R0.reuse ;  /* 0x000000001a1a7220 */ /* 0x080fe20000400000 */
[----:B------:R-:W-:Y:S01]  /*59c0*/  ISETP.GT.AND P4, PT, R17, 0x30, PT ;  /* 0x000000301100780c */ /* 0x000fe20003f84270 */
[----:B------:R-:W-:Y:S01]  /*59d0*/  @P0 STG.E.U16 desc[UR12][R4.64+0x20], R66 ;  /* 0x0000204204000986 */ /* 0x000fe2000c10150c */
[----:B------:R-:W-:Y:S01]  /*59e0*/  ISETP.GT.AND P0, PT, R16, 0x8, P2 ;  /* 0x000000081000780c */ /* 0x000fe20001704270 */
[-C--:B------:R-:W-:Y:S01]  /*59f0*/  FMUL R27, R27, R0.reuse ;  /* 0x000000001b1b7220 */ /* 0x080fe20000400000 */
[----:B------:R-:W-:Y:S01]  /*5a00*/  ISETP.GT.AND P2, PT, R17, 0x18, PT ;  /* 0x000000181100780c */ /* 0x000fe20003f44270 */
[----:B------:R-:W-:Y:S01]  /*5a10*/  FMUL R28, R28, R0 ;  /* 0x000000001c1c7220 */ /* 0x000fe20000400000 */
[----:B------:R-:W-:Y:S01]  /*5a20*/  F2FP.BF16.F32.PACK_AB R80, RZ, R80 ;  /* 0x00000050ff50723e */ /* 0x000fe200000010ff */
        /* <DEDUP_REMOVED lines=8> */
[----:B------:R-:W-:Y:S01]  /*5ab0*/  @P0 STG.E.U16 desc[UR12][R4.64+0x22], R67 ;  /* 0x0000224304000986 */ /* 0x000fe2000c10150c */
[----:B------:R-:W-:Y:S01]  /*5ac0*/  ISETP.GT.AND P0, PT, R16, RZ, P2 ;  /* 0x000000ff1000720c */ /* 0x000fe20001704270 */
[----:B------:R-:W-:Y:S01]  /*5ad0*/  FMUL R33, R33, R0 ;  /* 0x0000000021217220 */ /* 0x000fe20000400000 */
[----:B------:R-:W-:Y:S01]  /*5ae0*/  F2FP.BF16.F32.PACK_AB R84, RZ, R84 ;  /* 0x00000054ff54723e */ /* 0x000fe200000010ff */
[-C--:B------:R-:W-:Y:S01]  /*5af0*/  FMUL R34, R34, R0.reuse ;  /* 0x0000000022227220 */ /* 0x080fe20000400000 */
[----:B------:R-:W-:Y:S01]  /*5b00*/  P2R R14, PR, RZ, 0x20 ;  /* 0x00000020ff0e7803 */ /* 0x000fe20000000000 */
        /* <DEDUP_REMOVED lines=9> */
[----:B------:R-:W-:Y:S01]  /*5ba0*/  ISETP.GT.AND P0, PT, R16, RZ, P1 ;  /* 0x000000ff1000720c */ /* 0x000fe20000f04270 */
        /* <DEDUP_REMOVED lines=13> */
[----:B------:R-:W-:Y:S01]  /*5c80*/  ISETP.GT.AND P0, PT, R16, 0x8, P2 ;  /* 0x000000081000780c */ /* 0x000fe20001704270 */
        /* <DEDUP_REMOVED lines=22> */
[----:B------:R-:W-:Y:S01]  /*5df0*/  FMUL R0, R55, R0 ;  /* 0x0000000037007220 */ /* 0x000fe20000400000 */
[----:B------:R-:W-:-:S02]  /*5e00*/  F2FP.BF16.F32.PACK_AB R39, RZ, R39 ;  /* 0x00000027ff27723e */ /* 0x000fc400000010ff */
[----:B------:R-:W-:Y:S01]  /*5e10*/  F2FP.BF16.F32.PACK_AB R40, RZ, R40 ;  /* 0x00000028ff28723e */ /* 0x000fe200000010ff */
[----:B------:R-:W-:Y:S01]  /*5e20*/  @P0 STG.E.U16 desc[UR12][R4.64+0x32], R71 ;  /* 0x0000324704000986 */ /* 0x000fe2000c10150c */
[----:B------:R-:W-:Y:S02]  /*5e30*/  ISETP.GT.AND P0, PT, R16, RZ, P2 ;  /* 0x000000ff1000720c */ /* 0x000fe40001704270 */
[----:B------:R-:W-:Y:S02]  /*5e40*/  F2FP.BF16.F32.PACK_AB R41, RZ, R41 ;  /* 0x00000029ff29723e */ /* 0x000fe400000010ff */
[----:B------:R-:W-:Y:S02]  /*5e50*/  F2FP.BF16.F32.PACK_AB R42, RZ, R42 ;  /* 0x0000002aff2a723e */ /* 0x000fe400000010ff */
[----:B------:R-:W-:Y:S02]  /*5e60*/  F2FP.BF16.F32.PACK_AB R43, RZ, R43 ;  /* 0x0000002bff2b723e */ /* 0x000fe400000010ff */
[----:B------:R-:W-:-:S02]  /*5e70*/  F2FP.BF16.F32.PACK_AB R44, RZ, R44 ;  /* 0x0000002cff2c723e */ /* 0x000fc400000010ff */
[----:B------:R-:W-:Y:S02]  /*5e80*/  F2FP.BF16.F32.PACK_AB R45, RZ, R45 ;  /* 0x0000002dff2d723e */ /* 0x000fe400000010ff */
[----:B------:R-:W-:Y:S01]  /*5e90*/  F2FP.BF16.F32.PACK_AB R46, RZ, R46 ;  /* 0x0000002eff2e723e */ /* 0x000fe200000010ff */
[----:B------:R-:W-:Y:S01]  /*5ea0*/  @P0 STG.E.U16 desc[UR12][R6.64+0x40], R72 ;  /* 0x0000404806000986 */ /* 0x000fe2000c10150c */
[----:B------:R-:W-:Y:S02]  /*5eb0*/  ISETP.GT.AND P0, PT, R16, RZ, P1 ;  /* 0x000000ff1000720c */ /* 0x000fe40000f04270 */
[----:B------:R-:W-:Y:S02]  /*5ec0*/  F2FP.BF16.F32.PACK_AB R47, RZ, R47 ;  /* 0x0000002fff2f723e */ /* 0x000fe400000010ff */
[----:B------:R-:W-:Y:S02]  /*5ed0*/  F2FP.BF16.F32.PACK_AB R48, RZ, R48 ;  /* 0x00000030ff30723e */ /* 0x000fe400000010ff */
[----:B------:R-:W-:-:S02]  /*5ee0*/  F2FP.BF16.F32.PACK_AB R49, RZ, R49 ;  /* 0x00000031ff31723e */ /* 0x000fc400000010ff */
[----:B------:R-:W-:Y:S02]  /*5ef0*/  F2FP.BF16.F32.PACK_AB R50, RZ, R50 ;  /* 0x00000032ff32723e */ /* 0x000fe400000010ff */
[----:B------:R-:W-:Y:S02]  /*5f00*/  F2FP.BF16.F32.PACK_AB R51, RZ, R51 ;  /* 0x00000033ff33723e */ /* 0x000fe400000010ff */
[----:B------:R-:W-:Y:S01]  /*5f10*/  F2FP.BF16.F32.PACK_AB R52, RZ, R52 ;  /* 0x00000034ff34723e */ /* 0x000fe200000010ff */
[----:B------:R-:W-:Y:S01]  /*5f20*/  @P0 STG.E.U16 desc[UR12][R6.64+0x42], R73 ;  /* 0x0000424906000986 */ /* 0x000fe2000c10150c */
[----:B------:R-:W-:Y:S02]  /*5f30*/  ISETP.GT.AND P0, PT, R16, 0x8, P2 ;  /* 0x000000081000780c */ /* 0x000fe40001704270 */
[----:B------:R-:W-:Y:S02]  /*5f40*/  ISETP.GT.AND P2, PT, R17, 0x38, PT ;  /* 0x000000381100780c */ /* 0x000fe40003f44270 */
[----:B------:R-:W-:-:S02]  /*5f50*/  F2FP.BF16.F32.PACK_AB R53, RZ, R53 ;  /* 0x00000035ff35723e */ /* 0x000fc400000010ff */
[----:B------:R-:W-:-:S07]  /*5f60*/  F2FP.BF16.F32.PACK_AB R54, RZ, R54 ;  /* 0x00000036ff36723e */ /* 0x000fce00000010ff */
[----:B------:R-:W-:Y:S01]  /*5f70*/  @P0 STG.E.U16 desc[UR12][R4.64+0x40], R74 ;  /* 0x0000404a04000986 */ /* 0x000fe2000c10150c */
[----:B------:R-:W-:-:S13]  /*5f80*/  ISETP.GT.AND P0, PT, R16, 0x8, P1 ;  /* 0x000000081000780c */ /* 0x000fda0000f04270 */
[----:B------:R-:W-:Y:S01]  /*5f90*/  @P0 STG.E.U16 desc[UR12][R4.64+0x42], R75 ;  /* 0x0000424b04000986 */ /* 0x000fe2000c10150c */
[----:B------:R-:W-:-:S13]  /*5fa0*/  ISETP.GT.AND P0, PT, R16, RZ, P5 ;  /* 0x000000ff1000720c */ /* 0x000fda0002f04270 */
[----:B------:R-:W-:Y:S01]  /*5fb0*/  @P0 STG.E.U16 desc[UR12][R6.64+0x50], R76 ;  /* 0x0000504c06000986 */ /* 0x000fe2000c10150c */
[----:B------:R-:W-:-:S04]  /*5fc0*/  ISETP.GT.AND P0, PT, R17, 0x29, PT ;  /* 0x000000291100780c */ /* 0x000fc80003f04270 */
[----:B------:R-:W-:-:S13]  /*5fd0*/  ISETP.GT.AND P1, PT, R16, RZ, P0 ;  /* 0x000000ff1000720c */ /* 0x000fda0000724270 */
[----:B------:R-:W-:Y:S01]  /*5fe0*/  @P1 STG.E.U16 desc[UR12][R6.64+0x52], R77 ;  /* 0x0000524d06001986 */ /* 0x000fe2000c10150c */
[----:B------:R-:W-:-:S13]  /*5ff0*/  ISETP.GT.AND P1, PT, R16, 0x8, P5 ;  /* 0x000000081000780c */ /* 0x000fda0002f24270 */
[----:B------:R-:W-:Y:S01]  /*6000*/  @P1 STG.E.U16 desc[UR12][R4.64+0x50], R78 ;  /* 0x0000504e04001986 */ /* 0x000fe2000c10150c */
[----:B------:R-:W-:-:S13]  /*6010*/  ISETP.GT.AND P1, PT, R16, 0x8, P0 ;  /* 0x000000081000780c */ /* 0x000fda0000724270 */
[----:B------:R-:W-:Y:S01]  /*6020*/  @P1 STG.E.U16 desc[UR12][R4.64+0x52], R79 ;  /* 0x0000524f04001986 */ /* 0x000fe2000c10150c */
[----:B------:R-:W-:-:S13]  /*6030*/  ISETP.GT.AND P1, PT, R16, RZ, P4 ;  /* 0x000000ff1000720c */ /* 0x000fda0002724270 */
[----:B------:R-:W-:Y:S01]  /*6040*/  @P1 STG.E.U16 desc[UR12][R6.64+0x60], R80 ;  /* 0x0000605006001986 */ /* 0x000fe2000c10150c */
[----:B------:R-:W-:-:S13]  /*6050*/  ISETP.GT.AND P1, PT, R16, RZ, P3 ;  /* 0x000000ff1000720c */ /* 0x000fda0001f24270 */
[----:B------:R-:W-:Y:S01]  /*6060*/  @P1 STG.E.U16 desc[UR12][R6.64+0x62], R81 ;  /* 0x0000625106001986 */ /* 0x000fe2000c10150c */
[----:B------:R-:W-:-:S13]  /*6070*/  ISETP.GT.AND P1, PT, R16, 0x8, P4 ;  /* 0x000000081000780c */ /* 0x000fda0002724270 */
[----:B------:R-:W-:Y:S01]  /*6080*/  @P1 STG.E.U16 desc[UR12][R4.64+0x60], R82 ;  /* 0x0000605204001986 */ /* 0x000fe2000c10150c */
[----:B------:R-:W-:-:S13]  /*6090*/  ISETP.GT.AND P1, PT, R16, 0x8, P3 ;  /* 0x000000081000780c */ /* 0x000fda0001f24270 */
[----:B------:R-:W-:Y:S01]  /*60a0*/  @P1 STG.E.U16 desc[UR12][R4.64+0x62], R83 ;  /* 0x0000625304001986 */ /* 0x000fe2000c10150c */
[----:B------:R-:W-:-:S05]  /*60b0*/  IADD3 R10, P1, R9, R4, RZ ;  /* 0x00000004090a7210 */ /* 0x000fca0007f3e0ff */
[----:B------:R-:W-:Y:S01]  /*60c0*/  IMAD.X R11, R19, 0x1, R5, P1 ;  /* 0x00000001130b7824 */ /* 0x000fe200008e0605 */
[----:B------:R-:W-:-:S13]  /*60d0*/  ISETP.GT.AND P1, PT, R16, RZ, P2 ;  /* 0x000000ff1000720c */ /* 0x000fda0001724270 */
[----:B------:R-:W-:Y:S01]  /*60e0*/  @P1 STG.E.U16 desc[UR12][R6.64+0x70], R84 ;  /* 0x0000705406001986 */ /* 0x000fe2000c10150c */
[----:B------:R-:W-:-:S05]  /*60f0*/  IADD3 R12, P1, R9, R4, RZ ;  /* 0x00000004090c7210 */ /* 0x000fca0007f3e0ff */
[----:B------:R-:W-:Y:S01]  /*6100*/  IMAD.X R13, R19, 0x1, R5, P1 ;  /* 0x00000001130d7824 */ /* 0x000fe200008e0605 */
[----:B------:R-:W-:-:S05]  /*6110*/  IADD3 R8, P1, R9, R6, RZ ;  /* 0x0000000609087210 */ /* 0x000fca0007f3e0ff */
[----:B------:R-:W-:Y:S01]  /*6120*/  IMAD.X R9, R19, 0x1, R7, P1 ;  /* 0x0000000113097824 */ /* 0x000fe200008e0607 */
[----:B------:R-:W-:-:S04]  /*6130*/  ISETP.GT.AND P1, PT, R17, 0x39, PT ;  /* 0x000000391100780c */ /* 0x000fc80003f24270 */
[----:B------:R-:W-:-:S13]  /*6140*/  ISETP.GT.AND P5, PT, R16, RZ, P1 ;  /* 0x000000ff1000720c */ /* 0x000fda0000fa4270 */
[----:B------:R-:W-:Y:S01]  /*6150*/  @P5 STG.E.U16 desc[UR12][R6.64+0x72], R85 ;  /* 0x0000725506005986 */ /* 0x000fe2000c10150c */
[----:B------:R-:W-:-:S13]  /*6160*/  ISETP.GT.AND P5, PT, R16, 0x8, P2 ;  /* 0x000000081000780c */ /* 0x000fda00017a4270 */
[----:B------:R-:W-:Y:S01]  /*6170*/  @P5 STG.E.U16 desc[UR12][R4.64+0x70], R86 ;  /* 0x0000705604005986 */ /* 0x000fe2000c10150c */
[----:B------:R-:W-:-:S13]  /*6180*/  ISETP.GT.AND P5, PT, R16, 0x8, P1 ;  /* 0x000000081000780c */ /* 0x000fda0000fa4270 */
[----:B------:R0:W-:Y:S01]  /*6190*/  @P5 STG.E.U16 desc[UR12][R4.64+0x72], R87 ;  /* 0x0000725704005986 */ /* 0x0001e2000c10150c */
[C---:B------:R-:W-:Y:S02]  /*61a0*/  ISETP.GT.AND P5, PT, R16.reuse, 0x40, P6 ;  /* 0x000000401000780c */ /* 0x040fe400037a4270 */
[----:B------:R-:W-:-:S11]  /*61b0*/  ISETP.GT.AND P6, PT, R16, 0x48, P6 ;  /* 0x000000481000780c */ /* 0x000fd600037c4270 */
[----:B------:R-:W-:Y:S01]  /*61c0*/  @P5 STG.E.U16 desc[UR12][R8.64], R24 ;  /* 0x0000001808005986 */ /* 0x000fe2000c10150c */
[----:B------:R-:W-:-:S04]  /*61d0*/  ISETP.GT.AND P5, PT, R17, 0x1, PT ;  /* 0x000000011100780c */ /* 0x000fc80003fa4270 */
[----:B------:R-:W-:-:S13]  /*61e0*/  ISETP.GT.AND P5, PT, R16, 0x40, P5 ;  /* 0x000000401000780c */ /* 0x000fda0002fa4270 */
[----:B0-----:R-:W-:Y:S02]  /*61f0*/  @P5 IMAD.MOV.U32 R4, RZ, RZ, R8 ;  /* 0x000000ffff045224 */ /* 0x001fe400078e0008 */
[----:B------:R-:W-:-:S05]  /*6200*/  @P5 IMAD.MOV.U32 R5, RZ, RZ, R9 ;  /* 0x000000ffff055224 */ /* 0x000fca00078e0009 */
[----:B------:R0:W-:Y:S01]  /*6210*/  @P5 STG.E.U16 desc[UR12][R4.64+0x2], R25 ;  /* 0x0000021904005986 */ /* 0x0001e2000c10150c */
[----:B------:R-:W-:-:S03]  /*6220*/  ISETP.NE.AND P5, PT, R14, RZ, PT ;  /* 0x000000ff0e00720c */ /* 0x000fc60003fa5270 */
[----:B------:R-:W-:Y:S01]  /*6230*/  @P6 STG.E.U16 desc[UR12][R10.64], R26 ;  /* 0x0000001a0a006986 */ /* 0x000fe2000c10150c */
[----:B------:R-:W-:-:S04]  /*6240*/  ISETP.GT.AND P6, PT, R17, 0x1, PT ;  /* 0x000000011100780c */ /* 0x000fc80003fc4270 */
[----:B------:R-:W-:-:S13]  /*6250*/  ISETP.GT.AND P6, PT, R16, 0x48, P6 ;  /* 0x000000481000780c */ /* 0x000fda00037c4270 */
[----:B------:R-:W-:Y:S01]  /*6260*/  @P6 STG.E.U16 desc[UR12][R12.64+0x2], R27 ;  /* 0x0000021b0c006986 */ /* 0x000fe2000c10150c */
[----:B------:R-:W-:-:S04]  /*6270*/  ISETP.GT.AND P6, PT, R17, 0x8, PT ;  /* 0x000000081100780c */ /* 0x000fc80003fc4270 */
[----:B------:R-:W-:-:S13]  /*6280*/  ISETP.GT.AND P6, PT, R16, 0x40, P6 ;  /* 0x000000401000780c */ /* 0x000fda00037c4270 */
[----:B0-----:R-:W-:Y:S02]  /*6290*/  @P6 IMAD.MOV.U32 R4, RZ, RZ, R8 ;  /* 0x000000ffff046224 */ /* 0x001fe400078e0008 */
[----:B------:R-:W-:-:S05]  /*62a0*/  @P6 IMAD.MOV.U32 R5, RZ, RZ, R9 ;  /* 0x000000ffff056224 */ /* 0x000fca00078e0009 */
[----:B------:R0:W-:Y:S01]  /*62b0*/  @P6 STG.E.U16 desc[UR12][R4.64+0x10], R28 ;  /* 0x0000101c04006986 */ /* 0x0001e2000c10150c */
[----:B------:R-:W-:-:S04]  /*62c0*/  ISETP.GT.AND P6, PT, R17, 0x9, PT ;  /* 0x000000091100780c */ /* 0x000fc80003fc4270 */
[----:B------:R-:W-:-:S13]  /*62d0*/  ISETP.GT.AND P6, PT, R16, 0x40, P6 ;  /* 0x000000401000780c */ /* 0x000fda00037c4270 */
[----:B0-----:R-:W-:Y:S02]  /*62e0*/  @P6 IMAD.MOV.U32 R4, RZ, RZ, R8 ;  /* 0x000000ffff046224 */ /* 0x001fe400078e0008 */
[----:B------:R-:W-:-:S05]  /*62f0*/  @P6 IMAD.MOV.U32 R5, RZ, RZ, R9 ;  /* 0x000000ffff056224 */ /* 0x000fca00078e0009 */
[----:B------:R0:W-:Y:S01]  /*6300*/  @P6 STG.E.U16 desc[UR12][R4.64+0x12], R29 ;  /* 0x0000121d04006986 */ /* 0x0001e2000c10150c */
[----:B------:R-:W-:-:S04]  /*6310*/  ISETP.GT.AND P6, PT, R17, 0x8, PT ;  /* 0x000000081100780c */ /* 0x000fc80003fc4270 */
[----:B------:R-:W-:-:S13]  /*6320*/  ISETP.GT.AND P6, PT, R16, 0x48, P6 ;  /* 0x000000481000780c */ /* 0x000fda00037c4270 */
        /* <DEDUP_REMOVED lines=52> */
[C---:B------:R-:W-:Y:S02]  /*6670*/  ISETP.GT.AND P6, PT, R16.reuse, 0x40, P5 ;  /* 0x000000401000780c */ /* 0x040fe40002fc4270 */
[----:B------:R-:W-:-:S11]  /*6680*/  ISETP.GT.AND P5, PT, R16, 0x48, P5 ;  /* 0x000000481000780c */ /* 0x000fd60002fa4270 */
[----:B0-----:R-:W-:Y:S02]  /*6690*/  @P6 IMAD.MOV.U32 R4, RZ, RZ, R8 ;  /* 0x000000ffff046224 */ /* 0x001fe400078e0008 */
[----:B------:R-:W-:-:S05]  /*66a0*/  @P6 IMAD.MOV.U32 R5, RZ, RZ, R9 ;  /* 0x000000ffff056224 */ /* 0x000fca00078e0009 */
[----:B------:R0:W-:Y:S01]  /*66b0*/  @P6 STG.E.U16 desc[UR12][R4.64+0x50], R44 ;  /* 0x0000502c04006986 */ /* 0x0001e2000c10150c */
[C---:B------:R-:W-:Y:S02]  /*66c0*/  ISETP.GT.AND P6, PT, R16.reuse, 0x40, P0 ;  /* 0x000000401000780c */ /* 0x040fe400007c4270 */
[----:B------:R-:W-:-:S11]  /*66d0*/  ISETP.GT.AND P0, PT, R16, 0x48, P0 ;  /* 0x000000481000780c */ /* 0x000fd60000704270 */
[----:B0-----:R-:W-:Y:S02]  /*66e0*/  @P6 IMAD.MOV.U32 R4, RZ, RZ, R8 ;  /* 0x000000ffff046224 */ /* 0x001fe400078e0008 */
[----:B------:R-:W-:-:S05]  /*66f0*/  @P6 IMAD.MOV.U32 R5, RZ, RZ, R9 ;  /* 0x000000ffff056224 */ /* 0x000fca00078e0009 */
[----:B------:R0:W-:Y:S01]  /*6700*/  @P6 STG.E.U16 desc[UR12][R4.64+0x52], R45 ;  /* 0x0000522d04006986 */ /* 0x0001e2000c10150c */
[C---:B------:R-:W-:Y:S02]  /*6710*/  ISETP.GT.AND P6, PT, R16.reuse, 0x40, P4 ;  /* 0x000000401000780c */ /* 0x040fe400027c4270 */
[C---:B------:R-:W-:Y:S01]  /*6720*/  ISETP.GT.AND P4, PT, R16.reuse, 0x48, P4 ;  /* 0x000000481000780c */ /* 0x040fe20002784270 */
[----:B------:R-:W-:Y:S01]  /*6730*/  @P5 STG.E.U16 desc[UR12][R2.64+0x50], R46 ;  /* 0x0000502e02005986 */ /* 0x000fe2000c10150c */
[C---:B------:R-:W-:Y:S02]  /*6740*/  ISETP.GT.AND P5, PT, R16.reuse, 0x40, P1 ;  /* 0x000000401000780c */ /* 0x040fe40000fa4270 */
[C---:B------:R-:W-:Y:S01]  /*6750*/  ISETP.GT.AND P1, PT, R16.reuse, 0x48, P1 ;  /* 0x000000481000780c */ /* 0x040fe20000f24270 */
[----:B------:R-:W-:Y:S01]  /*6760*/  @P0 STG.E.U16 desc[UR12][R2.64+0x52], R47 ;  /* 0x0000522f02000986 */ /* 0x000fe2000c10150c */
[C---:B------:R-:W-:Y:S02]  /*6770*/  ISETP.GT.AND P0, PT, R16.reuse, 0x40, P3 ;  /* 0x000000401000780c */ /* 0x040fe40001f04270 */
[----:B------:R-:W-:-:S03]  /*6780*/  ISETP.GT.AND P3, PT, R16, 0x48, P3 ;  /* 0x000000481000780c */ /* 0x000fc60001f64270 */
[----:B0-----:R-:W-:Y:S02]  /*6790*/  @P6 IMAD.MOV.U32 R4, RZ, RZ, R8 ;  /* 0x000000ffff046224 */ /* 0x001fe400078e0008 */
[----:B------:R-:W-:-:S05]  /*67a0*/  @P6 IMAD.MOV.U32 R5, RZ, RZ, R9 ;  /* 0x000000ffff056224 */ /* 0x000fca00078e0009 */
[----:B------:R0:W-:Y:S01]  /*67b0*/  @P6 STG.E.U16 desc[UR12][R4.64+0x60], R48 ;  /* 0x0000603004006986 */ /* 0x0001e2000c10150c */
[C---:B------:R-:W-:Y:S02]  /*67c0*/  ISETP.GT.AND P6, PT, R16.reuse, 0x40, P2 ;  /* 0x000000401000780c */ /* 0x040fe400017c4270 */
[----:B------:R-:W-:Y:S01]  /*67d0*/  ISETP.GT.AND P2, PT, R16, 0x48, P2 ;  /* 0x000000481000780c */ /* 0x000fe20001744270 */
[----:B0-----:R-:W-:Y:S02]  /*67e0*/  @P0 IMAD.MOV.U32 R4, RZ, RZ, R8 ;  /* 0x000000ffff040224 */ /* 0x001fe400078e0008 */
[----:B------:R-:W-:-:S05]  /*67f0*/  @P0 IMAD.MOV.U32 R5, RZ, RZ, R9 ;  /* 0x000000ffff050224 */ /* 0x000fca00078e0009 */
[----:B------:R0:W-:Y:S04]  /*6800*/  @P0 STG.E.U16 desc[UR12][R4.64+0x62], R49 ;  /* 0x0000623104000986 */ /* 0x0001e8000c10150c */
[----:B------:R1:W-:Y:S04]  /*6810*/  @P4 STG.E.U16 desc[UR12][R2.64+0x60], R50 ;  /* 0x0000603202004986 */ /* 0x0003e8000c10150c */
[----:B------:R1:W-:Y:S01]  /*6820*/  @P3 STG.E.U16 desc[UR12][R2.64+0x62], R51 ;  /* 0x0000623302003986 */ /* 0x0003e2000c10150c */
[----:B0-----:R-:W-:Y:S02]  /*6830*/  @P6 IMAD.MOV.U32 R4, RZ, RZ, R8 ;  /* 0x000000ffff046224 */ /* 0x001fe400078e0008 */
[----:B------:R-:W-:-:S05]  /*6840*/  @P6 IMAD.MOV.U32 R5, RZ, RZ, R9 ;  /* 0x000000ffff056224 */ /* 0x000fca00078e0009 */
[----:B------:R1:W-:Y:S04]  /*6850*/  @P6 STG.E.U16 desc[UR12][R4.64+0x70], R52 ;  /* 0x0000703404006986 */ /* 0x0003e8000c10150c */
[----:B------:R1:W-:Y:S04]  /*6860*/  @P5 STG.E.U16 desc[UR12][R8.64+0x72], R53 ;  /* 0x0000723508005986 */ /* 0x0003e8000c10150c */
[----:B------:R1:W-:Y:S01]  /*6870*/  @P2 STG.E.U16 desc[UR12][R2.64+0x70], R54 ;  /* 0x0000703602002986 */ /* 0x0003e2000c10150c */
[----:B------:R-:W-:Y:S05]  /*6880*/  @!P1 EXIT ;  /* 0x000000000000994d */ /* 0x000fea0003800000 */
[----:B------:R-:W-:-:S05]  /*6890*/  F2FP.BF16.F32.PACK_AB R0, RZ, R0 ;  /* 0x00000000ff00723e */ /* 0x000fca00000010ff */
[----:B------:R-:W-:Y:S01]  /*68a0*/  STG.E.U16 desc[UR12][R2.64+0x72], R0 ;  /* 0x0000720002007986 */ /* 0x000fe2000c10150c */
[----:B------:R-:W-:Y:S05]  /*68b0*/  EXIT ;  /* 0x000000000000794d */ /* 0x000fea0003800000 */
.L_x_14:
[----:B------:R-:W-:-:S13]  /*68c0*/  ISETP.NE.AND P0, PT, R8, RZ, PT ;  /* 0x000000ff0800720c */ /* 0x000fda0003f05270 */
[----:B------:R-:W-:Y:S05]  /*68d0*/  @P0 EXIT ;  /* 0x000000000000094d */ /* 0x000fea0003800000 */
[----:B------:R-:W-:-:S13]  /*68e0*/  ELECT P0, URZ, PT ;  /* 0x00000000003f782f */ /* 0x000fda0003800000 */
[----:B------:R-:W-:Y:S05]  /*68f0*/  @!P0 BRA `(.L_x_151) ;  /* 0x00000004009c8947 */ /* 0x000fea0003800000 */
[----:B------:R-:W-:-:S13]  /*6900*/  ISETP.GE.AND P0, PT, R7, 0x1, PT ;  /* 0x000000010700780c */ /* 0x000fda0003f06270 */
[----:B------:R-:W-:Y:S05]  /*6910*/  @!P0 BRA `(.L_x_151) ;  /* 0x0000000400948947 */ /* 0x000fea0003800000 */
[----:B------:R-:W0:Y:S01]  /*6920*/  S2R R2, SR_CgaCtaId ;  /* 0x0000000000027919 */ /* 0x000e220000008800 */
[----:B------:R-:W1:Y:S01]  /*6930*/  LDC.64 R6, c[0x0][0x4d8] ;  /* 0x00013600ff067b82 */ /* 0x000e620000000a00 */
[----:B------:R-:W-:Y:S01]  /*6940*/  LOP3.LUT P0, RZ, R11, 0x1f, RZ, 0xc0, !PT ;  /* 0x0000001f0bff7812 */ /* 0x000fe2000780c0ff */
[----:B------:R-:W-:Y:S01]  /*6950*/  IMAD.SHL.U32 R12, R12, 0x80, RZ ;  /* 0x000000800c0c7824 */ /* 0x000fe200078e00ff */
[----:B------:R-:W-:Y:S01]  /*6960*/  ULDC.64 UR4, c[0x0][0x4b0] ;  /* 0x00012c0000047ab9 */ /* 0x000fe20000000a00 */
[----:B------:R-:W-:Y:S01]  /*6970*/  ISETP.NE.AND P2, PT, R13, RZ, PT ;  /* 0x000000ff0d00720c */ /* 0x000fe20003f45270 */
[----:B------:R-:W-:Y:S01]  /*6980*/  IMAD.SHL.U32 R95, R95, 0x40, RZ ;  /* 0x000000405f5f7824 */ /* 0x000fe200078e00ff */
[----:B------:R-:W-:Y:S01]  /*6990*/  ISETP.NE.OR P0, PT, R13, RZ, !P0 ;  /* 0x000000ff0d00720c */ /* 0x000fe20004705670 */
[----:B------:R-:W-:Y:S01]  /*69a0*/  IMAD.MOV.U32 R4, RZ, RZ, 0x1 ;  /* 0x00000001ff047424 */ /* 0x000fe200078e00ff */
[----:B------:R-:W-:Y:S01]  /*69b0*/  LOP3.LUT R13, R3, 0x2, RZ, 0xfc, !PT ;  /* 0x00000002030d7812 */ /* 0x000fe200078efcff */
[----:B------:R-:W-:-:S02]  /*69c0*/  IMAD.MOV.U32 R14, RZ, RZ, RZ ;  /* 0x000000ffff0e7224 */ /* 0x000fc400078e00ff */
[----:B------:R-:W-:Y:S02]  /*69d0*/  VIADD R11, R12, 0x40 ;  /* 0x000000400c0b7836 */ /* 0x000fe40000000000 */
[----:B-1----:R-:W-:Y:S02]  /*69e0*/  IMAD R21, R21, UR4, R6 ;  /* 0x0000000415157c24 */ /* 0x002fe4000f8e0206 */
[----:B------:R-:W-:Y:S02]  /*69f0*/  IMAD R94, R94, UR5, R7 ;  /* 0x000000055e5e7c24 */ /* 0x000fe4000f8e0207 */
[----:B------:R-:W-:Y:S02]  /*6a00*/  IMAD.MOV.U32 R7, RZ, RZ, RZ ;  /* 0x000000ffff077224 */ /* 0x000fe400078e00ff */
[----:B------:R-:W-:Y:S02]  /*6a10*/  IMAD.MOV.U32 R6, RZ, RZ, R5 ;  /* 0x000000ffff067224 */ /* 0x000fe400078e0005 */
[----:B0----5:R-:W-:-:S02]  /*6a20*/  IMAD.SHL.U32 R0, R2, 0x400, RZ ;  /* 0x0000040002007824 */ /* 0x021fc400078e00ff */
[----:B------:R-:W-:-:S03]  /*6a30*/  IMAD.SHL.U32 R2, R2, 0x10, RZ ;  /* 0x0000001002027824 */ /* 0x000fc600078e00ff */
[----:B------:R-:W-:-:S07]  /*6a40*/  LOP3.LUT R0, R0, 0x400, RZ, 0xc0, !PT ;  /* 0x0000040000007812 */ /* 0x000fce00078ec0ff */
.L_x_155:
[----:B------:R-:W0:Y:S01]  /*6a50*/  S2R R9, SR_CgaCtaId ;  /* 0x0000000000097919 */ /* 0x000e220000008800 */
[----:B------:R-:W-:-:S04]  /*6a60*/  MOV R8, 0x400 ;  /* 0x0000040000087802 */ /* 0x000fc80000000f00 */
[----:B0-----:R-:W-:Y:S02]  /*6a70*/  LEA R10, R9, R8, 0x18 ;  /* 0x00000008090a7211 */ /* 0x001fe400078ec0ff */
[----:B------:R-:W-:-:S03]  /*6a80*/  SHF.L.U32 R8, R4, 0x1f, RZ ;  /* 0x0000001f04087819 */ /* 0x000fc600000006ff */
[----:B------:R-:W-:-:S07]  /*6a90*/  IMAD R9, R7, 0x8, R10 ;  /* 0x0000000807097824 */ /* 0x000fce00078e020a */
.L_x_152:
[----:B0-----:R0:W1:Y:S02]  /*6aa0*/  SYNCS.PHASECHK.TRANS64.TRYWAIT P1, [R9+URZ+0x36090], R8 ;  /* 0x03609008090075a7 */ /* 0x001064000802017f */
[----:B-1----:R-:W-:Y:S05]  /*6ab0*/  @!P1 NANOSLEEP.SYNCS 0x989680 ;  /* 0x009896800000995d */ /* 0x002fea0003900000 */
[----:B------:R-:W1:Y:S02]  /*6ac0*/  @!P1 SYNCS.PHASECHK.TRANS64 P1, [R9+URZ+0x36090], R8 ;  /* 0x03609008090095a7 */ /* 0x000e64000802007f */
[----:B-1----:R-:W-:Y:S05]  /*6ad0*/  @!P1 BRA `(.L_x_152) ;  /* 0xfffffffc00f09947 */ /* 0x002fea000383ffff */
[----:B0-----:R-:W0:Y:S02]  /*6ae0*/  @!P2 LDC R8, c[0x0][0x500] ;  /* 0x00014000ff08ab82 */ /* 0x001e240000000800 */
[----:B0-----:R0:W-:Y:S02]  /*6af0*/  @!P2 SYNCS.ARRIVE.TRANS64 RZ, [R9+URZ+0x36000], R8 ;  /* 0x0360000809ffa9a7 */ /* 0x0011e4000800003f */
[----:B0-----:R-:W-:-:S04]  /*6b00*/  PRMT R8, R13, 0x9910, RZ ;  /* 0x000099100d087816 */ /* 0x001fc800000000ff */
[----:B------:R-:W-:-:S13]  /*6b10*/  ISETP.NE.AND P1, PT, R8, 0x2, PT ;  /* 0x000000020800780c */ /* 0x000fda0003f25270 */
[----:B------:R-:W-:Y:S05]  /*6b20*/  @P1 BRA `(.L_x_153) ;  /* 0x0000000000041947 */ /* 0x000fea0003800000 */
[----:B------:R-:W-:Y:S01]  /*6b30*/  BPT.TRAP 0x1 ;  /* 0x000000040000795c */ /* 0x000fe20000300000 */
.L_x_153:
[----:B------:R-:W-:Y:S05]  /*6b40*/  @P0 BRA `(.L_x_154) ;  /* 0x0000000000040947 */ /* 0x000fea0003800000 */
[----:B------:R-:W-:Y:S01]  /*6b50*/  BPT.TRAP 0x1 ;  /* 0x000000040000795c */ /* 0x000fe20000300000 */
.L_x_154:
[----:B------:R-:W-:Y:S01]  /*6b60*/  R2UR UR7, R14 ;  /* 0x000000000e0772ca */ /* 0x000fe200000e0000 */
[----:B------:R-:W-:Y:S01]  /*6b70*/  ULDC UR10, c[0x0][0x48c] ;  /* 0x00012300000a7ab9 */ /* 0x000fe20000000800 */
[----:B------:R-:W-:Y:S01]  /*6b80*/  R2UR UR19, R2 ;  /* 0x00000000021372ca */ /* 0x000fe200000e0000 */
[----:B------:R-:W-:Y:S01]  /*6b90*/  UISETP.NE.AND UP0, UPT, UR10, 0x1, UPT ;  /* 0x000000010a00788c */ /* 0x000fe2000bf05270 */
[C---:B------:R-:W-:Y:S01]  /*6ba0*/  R2UR UR6, R7.reuse ;  /* 0x00000000070672ca */ /* 0x040fe200000e0000 */
[----:B------:R-:W-:Y:S01]  /*6bb0*/  ULDC UR12, c[0x0][0x498] ;  /* 0x00012600000c7ab9 */ /* 0x000fe20000000800 */
[----:B------:R-:W-:Y:S01]  /*6bc0*/  IMAD R8, R7, 0x800, R0 ;  /* 0x0000080007087824 */ /* 0x000fe200078e0200 */
[----:B------:R-:W-:Y:S01]  /*6bd0*/  R2UR UR13, R9 ;  /* 0x00000000090d72ca */ /* 0x000fe200000e0000 */
[----:B------:R-:W-:Y:S01]  /*6be0*/  ULDC.64 UR26, c[0x0][0x198] ;  /* 0x00006600001a7ab9 */ /* 0x000fe20000000a00 */
[----:B------:R-:W-:Y:S01]  /*6bf0*/  PRMT R9, R21, 0x40, R94 ;  /* 0x0000004015097816 */ /* 0x000fe2000000005e */
[----:B------:R-:W-:Y:S01]  /*6c00*/  IMAD R8, R8, 0x2, R10 ;  /* 0x0000000208087824 */ /* 0x000fe200078e020a */
[----:B------:R-:W-:Y:S01]  /*6c10*/  UIADD3 UR20, UP1, UR26, 0xf0, URZ ;  /* 0x000000f01a147890 */ /* 0x000fe2000ff3e03f */
[----:B------:R-:W-:Y:S01]  /*6c20*/  ISETP.GT.AND P3, PT, R6, 0x1, PT ;  /* 0x000000010600780c */ /* 0x000fe20003f64270 */
[----:B------:R-:W-:Y:S01]  /*6c30*/  USHF.L.U32 UR7, UR7, 0x5, URZ ;  /* 0x0000000507077899 */ /* 0x000fe2000800063f */
[----:B------:R-:W-:Y:S01]  /*6c40*/  VIADD R7, R7, 0x1 ;  /* 0x0000000107077836 */ /* 0x000fe20000000000 */
[----:B------:R-:W-:Y:S01]  /*6c50*/  @UP0 ULDC.64 UR8, c[0x0][0x490] ;  /* 0x0001240000080ab9 */ /* 0x000fe20000000a00 */
[----:B------:R-:W-:Y:S01]  /*6c60*/  R2UR UR17, R8 ;  /* 0x00000000081172ca */ /* 0x000fe200000e0000 */
[----:B------:R-:W-:Y:S01]  /*6c70*/  ULOP3.LUT UR19, UR7, 0x10, UR19, 0xf8, !UPT ;  /* 0x0000001007137892 */ /* 0x000fe2000f8ef813 */
[----:B------:R-:W-:Y:S01]  /*6c80*/  IMAD.MOV.U32 R8, RZ, RZ, 0x3 ;  /* 0x00000003ff087424 */ /* 0x000fe200078e00ff */
[----:B------:R-:W-:Y:S01]  /*6c90*/  UIADD3 UR28, UP2, UR26, 0x1f0, URZ ;  /* 0x000001f01a1c7890 */ /* 0x000fe2000ff5e03f */
[----:B------:R-:W-:Y:S01]  /*6ca0*/  R2UR UR26, R9 ;  /* 0x00000000091a72ca */ /* 0x000fe200000e0000 */
[----:B------:R-:W-:Y:S01]  /*6cb0*/  UIMAD.WIDE.U32 UR4, UR19, UR8, URZ ;  /* 0x00000008130472a5 */ /* 0x000fe2000f8e003f */
[----:B------:R-:W-:Y:S01]  /*6cc0*/  R2UR UR8, R10 ;  /* 0x000000000a0872ca */ /* 0x000fe200000e0000 */
[----:B------:R-:W-:Y:S01]  /*6cd0*/  UIADD3.X UR21, URZ, UR27, URZ, UP1, !UPT ;  /* 0x0000001b3f157290 */ /* 0x000fe20008ffe43f */
[C---:B------:R-:W-:Y:S01]  /*6ce0*/  ISETP.NE.AND P1, PT, R7.reuse, 0x12, PT ;  /* 0x000000120700780c */ /* 0x040fe20003f25270 */
[----:B------:R-:W-:Y:S01]  /*6cf0*/  UMOV UR11, UR19 ;  /* 0x00000013000b7c82 */ /* 0x000fe20008000000 */
[----:B------:R-:W-:Y:S01]  /*6d00*/  @UP0 USHF.R.U32.HI UR11, URZ, UR9, UR5 ;  /* 0x000000093f0b0299 */ /* 0x000fe20008011605 */
[----:B------:R-:W-:Y:S01]  /*6d10*/  VIADD R6, R6, 0xffffffff ;  /* 0xffffffff06067836 */ /* 0x000fe20000000000 */
[----:B------:R-:W-:Y:S01]  /*6d20*/  UISETP.NE.AND UP0, UPT, UR12, 0x1, UPT ;  /* 0x000000010c00788c */ /* 0x000fe2000bf05270 */
[----:B------:R-:W-:Y:S01]  /*6d30*/  SEL R9, RZ, 0x1, P1 ;  /* 0x00000001ff097807 */ /* 0x000fe20000800000 */
[----:B------:R-:W-:Y:S01]  /*6d40*/  UIADD3 UR5, UR13, 0x36000, URZ ;  /* 0x000360000d057890 */ /* 0x000fe2000fffe03f */
[----:B------:R-:W-:Y:S01]  /*6d50*/  VIADD R14, R14, 0x1 ;  /* 0x000000010e0e7836 */ /* 0x000fe20000000000 */
[----:B------:R-:W-:Y:S01]  /*6d60*/  UIADD3.X UR29, URZ, UR27, URZ, UP2, !UPT ;  /* 0x0000001b3f1d7290 */ /* 0x000fe200097fe43f */
[----:B------:R-:W-:Y:S01]  /*6d70*/  R2UR UR27, R8 ;  /* 0x00000000081b72ca */ /* 0x000fe200000e0000 */
[----:B------:R-:W-:Y:S01]  /*6d80*/  UMOV UR13, UR11 ;  /* 0x0000000b000d7c82 */ /* 0x000fe20008000000 */
[----:B------:R-:W-:Y:S01]  /*6d90*/  ULEA UR4, UR6, UR8, 0xd ;  /* 0x0000000806047291 */ /* 0x000fe2000f8e683f */
[----:B------:R-:W-:Y:S01]  /*6da0*/  R2UR UR6, R12 ;  /* 0x000000000c0672ca */ /* 0x000fe200000e0000 */
[----:B------:R-:W-:Y:S01]  /*6db0*/  UMOV UR22, 0x0 ;  /* 0x0000000000167882 */ /* 0x000fe20000000000 */
[----:B------:R-:W-:Y:S01]  /*6dc0*/  UMOV UR23, 0x10000000 ;  /* 0x1000000000177882 */ /* 0x000fe20000000000 */
[----:B------:R-:W-:Y:S01]  /*6dd0*/  @UP0 ULDC UR8, c[0x0][0x49c] ;  /* 0x0001270000080ab9 */ /* 0x000fe20000000800 */
[----:B------:R-:W-:Y:S01]  /*6de0*/  @UP0 ULDC UR18, c[0x0][0x4a0] ;  /* 0x0001280000120ab9 */ /* 0x000fe20000000800 */
[----:B------:R-:W-:Y:S01]  /*6df0*/  UIMAD.WIDE.U32 UR8, UR11, UR8, URZ ;  /* 0x000000080b0872a5 */ /* 0x000fe2000f8e003f */
[----:B------:R-:W-:Y:S01]  /*6e00*/  LOP3.LUT R4, R4, R9, RZ, 0x3c, !PT ;  /* 0x0000000904047212 */ /* 0x000fe200078e3cff */
[----:B------:R-:W-:Y:S01]  /*6e10*/  UIADD3 UR8, -UR11, URZ, URZ ;  /* 0x0000003f0b087290 */ /* 0x000fe2000fffe13f */
[----:B------:R-:W-:Y:S01]  /*6e20*/  SEL R7, R7, RZ, P1 ;  /* 0x000000ff07077207 */ /* 0x000fe20000800000 */
[----:B------:R-:W-:Y:S01]  /*6e30*/  @UP0 USHF.R.U32.HI UR13, URZ, UR18, UR9 ;  /* 0x000000123f0d0299 */ /* 0x000fe20008011609 */
[----:B------:R-:W-:Y:S01]  /*6e40*/  R2UR UR18, R11 ;  /* 0x000000000b1272ca */ /* 0x000fe200000e0000 */
[----:B------:R-:W-:Y:S01]  /*6e50*/  UIMAD UR19, UR10, UR8, UR19 ;  /* 0x000000080a1372a4 */ /* 0x000fe2000f8e0213 */
[----:B------:R-:W-:Y:S01]  /*6e60*/  R2UR UR10, R95 ;  /* 0x000000005f0a72ca */ /* 0x000fe200000e0000 */
[----:B------:R-:W-:Y:S01]  /*6e70*/  UIADD3 UR9, -UR13, URZ, URZ ;  /* 0x0000003f0d097290 */ /* 0x000fe2000fffe13f */
[----:B------:R0:W-:Y:S01]  /*6e80*/  UTMALDG.2D [UR4], [UR20], desc[UR22] ;  /* 0x00001604140075b4 */ /* 0x0001e20008009000 */
[----:B------:R-:W-:Y:S01]  /*6e90*/  ULDC.64 UR24, c[0x0][0x4b8] ;  /* 0x00012e0000187ab9 */ /* 0x000fe20000000a00 */
[----:B------:R-:W-:Y:S01]  /*6ea0*/  ULDC.64 UR14, c[0x0][0x4d0] ;  /* 0x00013400000e7ab9 */ /* 0x000fe20000000a00 */
[----:B------:R-:W-:-:S02]  /*6eb0*/  UIMAD UR12, UR12, UR9, UR11 ;  /* 0x000000090c0c72a4 */ /* 0x000fc4000f8e020b */
[----:B------:R-:W-:Y:S02]  /*6ec0*/  UIADD3 UR16, UR4, 0x1000, URZ ;  /* 0x0000100004107890 */ /* 0x000fe4000fffe03f */
[----:B------:R-:W-:Y:S02]  /*6ed0*/  UIADD3 UR8, UR17, 0x24000, URZ ;  /* 0x0002400011087890 */ /* 0x000fe4000fffe03f */
[----:B------:R-:W-:Y:S02]  /*6ee0*/  UIMAD UR11, UR19, UR24, UR14 ;  /* 0x00000018130b72a4 */ /* 0x000fe4000f8e020e */
[----:B------:R-:W-:Y:S01]  /*6ef0*/  UIMAD UR12, UR12, UR25, UR15 ;  /* 0x000000190c0c72a4 */ /* 0x000fe2000f8e020f */
[----:B------:R-:W-:Y:S01]  /*6f00*/  UMOV UR17, UR5 ;  /* 0x0000000500117c82 */ /* 0x000fe20008000000 */
[----:B------:R-:W-:Y:S01]  /*6f10*/  UMOV UR19, UR7 ;  /* 0x0000000700137c82 */ /* 0x000fe20008000000 */
[----:B------:R-:W-:Y:S01]  /*6f20*/  UMOV UR9, UR5 ;  /* 0x0000000500097c82 */ /* 0x000fe20008000000 */
[----:B------:R1:W-:Y:S01]  /*6f30*/  UTMALDG.2D [UR16], [UR20], desc[UR22] ;  /* 0x00001610140075b4 */ /* 0x0003e20008009000 */
[----:B0-----:R-:W-:-:S09]  /*6f40*/  UPRMT UR4, UR26, 0x5410, UR27 ;  /* 0x000054101a047896 */ /* 0x001fd2000800001b */
[----:B------:R1:W-:Y:S02]  /*6f50*/  UTMALDG.4D.IM2COL.MULTICAST [UR8], [UR28], UR4 ;  /* 0x000000081c0073b4 */ /* 0x0003e40008058804 */
[----:B-1----:R-:W-:Y:S05]  /*6f60*/  @P3 BRA `(.L_x_155) ;  /* 0xfffffff800b83947 */ /* 0x002fea000383ffff */
.L_x_151:
[----:B------:R-:W-:Y:S01]  /*6f70*/  ISETP.GE.U32.AND P2, PT, R5, 0x12, PT ;  /* 0x000000120500780c */ /* 0x000fe20003f46070 */
[----:B------:R-:W-:Y:S05]  /*6f80*/  WARPSYNC.ALL ;  /* 0x0000000000007948 */ /* 0x000fea0003800000 */
[----:B------:R-:W-:-:S07]  /*6f90*/  ELECT P1, URZ, PT ;  /* 0x00000000003f782f */ /* 0x000fce0003820000 */
[----:B------:R-:W-:-:S05]  /*6fa0*/  @P2 IMAD.WIDE.U32 R6, R5, 0x38e38e39, RZ ;  /* 0x38e38e3905062825 */ /* 0x000fca00078e00ff */
[----:B-----5:R-:W-:-:S04]  /*6fb0*/  @P2 SHF.R.U32.HI R0, RZ, 0x2, R7 ;  /* 0x00000002ff002819 */ /* 0x020fc80000011607 */
[----:B------:R-:W-:-:S04]  /*6fc0*/  @P2 LOP3.LUT R0, R0, 0x1, RZ, 0xc0, !PT ;  /* 0x0000000100002812 */ /* 0x000fc800078ec0ff */
[----:B------:R-:W-:Y:S01]  /*6fd0*/  @P2 ISETP.NE.U32.AND P0, PT, R0, 0x1, PT ;  /* 0x000000010000280c */ /* 0x000fe20003f05070 */
[----:B------:R-:W-:-:S12]  /*6fe0*/  @!P1 EXIT ;  /* 0x000000000000994d */ /* 0x000fd80003800000 */
[----:B------:R-:W-:Y:S01]  /*6ff0*/  LOP3.LUT R3, R3, 0x2, RZ, 0xfc, !PT ;  /* 0x0000000203037812 */ /* 0x000fe200078efcff */
[----:B------:R-:W-:Y:S01]  /*7000*/  IMAD.MOV.U32 R0, RZ, RZ, 0x1 ;  /* 0x00000001ff007424 */ /* 0x000fe200078e00ff */
[----:B------:R-:W-:Y:S02]  /*7010*/  @P2 ISETP.NE.U32.AND.EX P0, PT, RZ, RZ, PT, P0 ;  /* 0x000000ffff00220c */ /* 0x000fe40003f05100 */
[----:B------:R-:W-:Y:S02]  /*7020*/  ISETP.NE.AND P1, PT, R3, 0x3, PT ;  /* 0x000000030300780c */ /* 0x000fe40003f25270 */
[----:B------:R-:W-:-:S11]  /*7030*/  @P2 SEL R0, RZ, 0x1, !P0 ;  /* 0x00000001ff002807 */ /* 0x000fd60004000000 */
[----:B------:R-:W-:Y:S05]  /*7040*/  @!P1 BRA `(.L_x_156) ;  /* 0x0000000000049947 */ /* 0x000fea0003800000 */
[----:B------:R-:W-:Y:S01]  /*7050*/  BPT.TRAP 0x1 ;  /* 0x000000040000795c */ /* 0x000fe20000300000 */
.L_x_156:
[----:B------:R-:W0:Y:S01]  /*7060*/  S2R R7, SR_CgaCtaId ;  /* 0x0000000000077919 */ /* 0x000e220000008800 */
[----:B------:R-:W-:Y:S01]  /*7070*/  IMAD.WIDE.U32 R2, R5, 0x38e38e39, RZ ;  /* 0x38e38e3905027825 */ /* 0x000fe200078e00ff */
[----:B------:R-:W-:-:S04]  /*7080*/  MOV R4, 0x400 ;  /* 0x0000040000047802 */ /* 0x000fc80000000f00 */
[----:B------:R-:W-:-:S05]  /*7090*/  SHF.R.U32.HI R2, RZ, 0x2, R3 ;  /* 0x00000002ff027819 */ /* 0x000fca0000011603 */
[----:B------:R-:W-:Y:S01]  /*70a0*/  IMAD R5, R2, -0x12, R5 ;  /* 0xffffffee02057824 */ /* 0x000fe200078e0205 */
[----:B0-----:R-:W-:-:S05]  /*70b0*/  LEA R4, R7, R4, 0x18 ;  /* 0x0000000407047211 */ /* 0x001fca00078ec0ff */
[----:B------:R-:W-:Y:S01]  /*70c0*/  VIADD R2, R4, 0x36090 ;  /* 0x0003609004027836 */ /* 0x000fe20000000000 */
[----:B------:R-:W-:-:S03]  /*70d0*/  SHF.L.U32 R4, R0, 0x1f, RZ ;  /* 0x0000001f00047819 */ /* 0x000fc600000006ff */
[----:B------:R-:W-:-:S07]  /*70e0*/  IMAD R3, R5, 0x8, R2 ;  /* 0x0000000805037824 */ /* 0x000fce00078e0202 */
.L_x_157:
[----:B0-----:R0:W1:Y:S02]  /*70f0*/  SYNCS.PHASECHK.TRANS64.TRYWAIT P0, [R3+URZ], R4 ;  /* 0x00000004030075a7 */ /* 0x001064000800017f */
[----:B-1----:R-:W-:Y:S05]  /*7100*/  @!P0 NANOSLEEP.SYNCS 0x989680 ;  /* 0x009896800000895d */ /* 0x002fea0003900000 */
[----:B------:R-:W1:Y:S02]  /*7110*/  @!P0 SYNCS.PHASECHK.TRANS64 P0, [R3+URZ], R4 ;  /* 0x00000004030085a7 */ /* 0x000e64000800007f */
[----:B-1----:R-:W-:Y:S05]  /*7120*/  @!P0 BRA `(.L_x_157) ;  /* 0xfffffffc00f08947 */ /* 0x002fea000383ffff */
[----:B------:R-:W-:-:S05]  /*7130*/  VIADD R5, R5, 0x1 ;  /* 0x0000000105057836 */ /* 0x000fca0000000000 */
[----:B------:R-:W-:-:S04]  /*7140*/  ISETP.NE.AND P0, PT, R5, 0x12, PT ;  /* 0x000000120500780c */ /* 0x000fc80003f05270 */
[----:B0-----:R-:W-:Y:S02]  /*7150*/  SEL R3, RZ, 0x1, P0 ;  /* 0x00000001ff037807 */ /* 0x001fe40000000000 */
[----:B------:R-:W-:Y:S02]  /*7160*/  SEL R5, R5, RZ, P0 ;  /* 0x000000ff05057207 */ /* 0x000fe40000000000 */
[----:B------:R-:W-:-:S03]  /*7170*/  LOP3.LUT R7, R0, R3, RZ, 0x3c, !PT ;  /* 0x0000000300077212 */ /* 0x000fc600078e3cff */
[----:B------:R-:W-:Y:S01]  /*7180*/  IMAD R0, R5, 0x8, R2 ;  /* 0x0000000805007824 */ /* 0x000fe200078e0202 */
[----:B------:R-:W-:-:S07]  /*7190*/  SHF.L.U32 R3, R7, 0x1f, RZ ;  /* 0x0000001f07037819 */ /* 0x000fce00000006ff */
.L_x_158:
        /* <DEDUP_REMOVED lines=11> */
.L_x_159:
        /* <DEDUP_REMOVED lines=11> */
.L_x_160:
        /* <DEDUP_REMOVED lines=11> */
.L_x_161:
        /* <DEDUP_REMOVED lines=11> */
.L_x_162:
        /* <DEDUP_REMOVED lines=11> */
.L_x_163:
        /* <DEDUP_REMOVED lines=11> */
.L_x_164:
        /* <DEDUP_REMOVED lines=11> */
.L_x_165:
        /* <DEDUP_REMOVED lines=11> */
.L_x_166:
        /* <DEDUP_REMOVED lines=11> */
.L_x_167:
        /* <DEDUP_REMOVED lines=11> */
.L_x_168:
        /* <DEDUP_REMOVED lines=11> */
.L_x_169:
        /* <DEDUP_REMOVED lines=11> */
.L_x_170:
        /* <DEDUP_REMOVED lines=11> */
.L_x_171:
        /* <DEDUP_REMOVED lines=11> */
.L_x_172:
        /* <DEDUP_REMOVED lines=11> */
.L_x_173:
        /* <DEDUP_REMOVED lines=11> */
.L_x_174:
[----:B0-----:R0:W1:Y:S02]  /*7ca0*/  SYNCS.PHASECHK.TRANS64.TRYWAIT P0, [R5+URZ], R0 ;  /* 0x00000000050075a7 */ /* 0x001064000800017f */
[----:B-1----:R-:W-:Y:S05]  /*7cb0*/  @!P0 NANOSLEEP.SYNCS 0x989680 ;  /* 0x009896800000895d */ /* 0x002fea0003900000 */
[----:B------:R-:W1:Y:S02]  /*7cc0*/  @!P0 SYNCS.PHASECHK.TRANS64 P0, [R5+URZ], R0 ;  /* 0x00000000050085a7 */ /* 0x000e64000800007f */
[----:B-1----:R-:W-:Y:S05]  /*7cd0*/  @P0 EXIT ;  /* 0x000000000000094d */ /* 0x002fea0003800000 */
[----:B------:R-:W-:Y:S05]  /*7ce0*/  BRA `(.L_x_174) ;  /* 0xfffffffc00ec7947 */ /* 0x000fea000383ffff */
.L_x_175:
[----:B------:R-:W-:-:S00]  /*7cf0*/  BRA `(.L_x_175) ;  /* 0xfffffffc00fc7947 */ /* 0x000fc0000383ffff */
[----:B------:R-:W-:-:S00]  /*7d00*/  NOP ;  /* 0x0000000000007918 */ /* 0x000fc00000000000 */
[----:B------:R-:W-:-:S00]  /*7d10*/  NOP ;  /* 0x0000000000007918 */ /* 0x000fc00000000000 */
[----:B------:R-:W-:-:S00]  /*7d20*/  NOP ;  /* 0x0000000000007918 */ /* 0x000fc00000000000 */
[----:B------:R-:W-:-:S00]  /*7d30*/  NOP ;  /* 0x0000000000007918 */ /* 0x000fc00000000000 */
[----:B------:R-:W-:-:S00]  /*7d40*/  NOP ;  /* 0x0000000000007918 */ /* 0x000fc00000000000 */
[----:B------:R-:W-:-:S00]  /*7d50*/  NOP ;  /* 0x0000000000007918 */ /* 0x000fc00000000000 */
[----:B------:R-:W-:-:S00]  /*7d60*/  NOP ;  /* 0x0000000000007918 */ /* 0x000fc00000000000 */
[----:B------:R-:W-:-:S00]  /*7d70*/  NOP ;  /* 0x0000000000007918 */ /* 0x000fc00000000000 */
.L_x_176:


//--------------------- .nv.shared._ZN7cutlass13device_kernelINS_4conv6kernel13ConvUniversalINS1_16ConvProblemShapeILNS1_8OperatorE2ELi2EEENS1_10collective14CollectiveConvINS1_46MainloopSm90TmaGmmaWarpSpecializedImplicitGemmILS5_2ELi18ELi2EN4cute5tupleIJNSA_1CILi2EEENSC_ILi1EEESE_EEENS1_36KernelImplicitTmaWarpSpecializedSm90ELi1EEENSB_IJNSC_ILi128EEENSB_IJNSC_ILi64EEEEEENSB_IJNSC_ILi32EEEEEEEEENS_10bfloat16_tESO_NSA_8TiledMMAINSA_8MMA_AtomIJNSA_4SM904GMMA27MMA_64x64x16_F32BF16BF16_SSILNSS_5MajorE1ELSU_1ELNSS_7ScaleInE1ELSV_1EEEEEENSA_6LayoutINSB_IJSE_SE_SE_EEENSB_IJNSC_ILi0EEES10_S10_EEEEENSB_IJNSA_10UnderscoreES13_S13_EEEEENS7_6detail26Sm90ImplicitGemmTileTraitsINSA_13SM90_TMA_LOADENSA_14ComposedLayoutINSA_7SwizzleILi3ELi4ELi3EEENSA_18smem_ptr_flag_bitsILi16EEENSY_INSB_IJNSB_IJSJ_SD_EEENSB_IJNSC_ILi8EEENSC_ILi4EEEEEENSB_IJSE_NSC_ILi18EEEEEEEEENSB_IJNSB_IJSE_NSC_ILi2048EEEEEENSB_IJSJ_NSC_ILi512EEEEEENSB_IJS10_NSC_ILi4096EEEEEEEEEEEEEvEENS17_INSA_30SM90_TMA_LOAD_IM2COL_MULTICASTENS19_IS1B_S1D_NSY_INSB_IJNSB_IJSJ_SE_EEES1H_S1J_EEENSB_IJNSB_IJSE_S10_EEES1O_NSB_IJS10_S1L_EEEEEEEEEEvEEEENS_8epilogue10collective6detail29Sm90TmaWarpSpecializedAdapterINS26_15DefaultEpilogueISO_NSB_IJlNSB_IJSE_llEEES10_EEES2B_NS25_6thread17LinearCombinationISO_Li1EffLNS2C_9ScaleType4KindE0ELNS_15FloatRoundStyleE2ESO_EENS_4gemm15EpilogueDefaultEEEEEvvEEEEvNT_6ParamsE --------------------------
	.section	.nv.shared._ZN7cutlass13device_kernelINS_4conv6kernel13ConvUniversalINS1_16ConvProblemShapeILNS1_8OperatorE2ELi2EEENS1_10collective14CollectiveConvINS1_46MainloopSm90TmaGmmaWarpSpecializedImplicitGemmILS5_2ELi18ELi2EN4cute5tupleIJNSA_1CILi2EEENSC_ILi1EEESE_EEENS1_36KernelImplicitTmaWarpSpecializedSm90ELi1EEENSB_IJNSC_ILi128EEENSB_IJNSC_ILi64EEEEEENSB_IJNSC_ILi32EEEEEEEEENS_10bfloat16_tESO_NSA_8TiledMMAINSA_8MMA_AtomIJNSA_4SM904GMMA27MMA_64x64x16_F32BF16BF16_SSILNSS_5MajorE1ELSU_1ELNSS_7ScaleInE1ELSV_1EEEEEENSA_6LayoutINSB_IJSE_SE_SE_EEENSB_IJNSC_ILi0EEES10_S10_EEEEENSB_IJNSA_10UnderscoreES13_S13_EEEEENS7_6detail26Sm90ImplicitGemmTileTraitsINSA_13SM90_TMA_LOADENSA_14ComposedLayoutINSA_7SwizzleILi3ELi4ELi3EEENSA_18smem_ptr_flag_bitsILi16EEENSY_INSB_IJNSB_IJSJ_SD_EEENSB_IJNSC_ILi8EEENSC_ILi4EEEEEENSB_IJSE_NSC_ILi18EEEEEEEEENSB_IJNSB_IJSE_NSC_ILi2048EEEEEENSB_IJSJ_NSC_ILi512EEEEEENSB_IJS10_NSC_ILi4096EEEEEEEEEEEEEvEENS17_INSA_30SM90_TMA_LOAD_IM2COL_MULTICASTENS19_IS1B_S1D_NSY_INSB_IJNSB_IJSJ_SE_EEES1H_S1J_EEENSB_IJNSB_IJSE_S10_EEES1O_NSB_IJS10_S1L_EEEEEEEEEEvEEEENS_8epilogue10collective6detail29Sm90TmaWarpSpecializedAdapterINS26_15DefaultEpilogueISO_NSB_IJlNSB_IJSE_llEEES10_EEES2B_NS25_6thread17LinearCombinationISO_Li1EffLNS2C_9ScaleType4KindE0ELNS_15FloatRoundStyleE2ESO_EENS_4gemm15EpilogueDefaultEEEEEvvEEEEvNT_6ParamsE,"aw",@nobits
	.sectionflags	@""
	.align	16
	.zero		1024


//--------------------- .nv.shared.reserved.0     --------------------------
	.section	.nv.shared.reserved.0,"aw",@nobits
	.weak		__nv_reservedSMEM_offset_0_alias
	.size		__nv_reservedSMEM_offset_0_alias, 0, 0
	.other		__nv_reservedSMEM_offset_0_alias,@"STO_CUDA_RESERVED_SHARED STV_DEFAULT"
__nv_reservedSMEM_offset_0_alias:
	.zero		0


//--------------------- .nv.global                --------------------------
	.section	.nv.global,"aw",@nobits
.nv.global:
	.type		_ZN39_INTERNAL_8cdd9522_4_k_cu_eb08bcf0_29424cute1_E,@object
	.size		_ZN39_INTERNAL_8cdd9522_4_k_cu_eb08bcf0_29424cute1_E,(_ZN39_INTERNAL_8cdd9522_4_k_cu_eb08bcf0_29424cuda3std3__45__cpo6cbeginE - _ZN39_INTERNAL_8cdd9522_4_k_cu_eb08bcf0_29424cute1_E)
_ZN39_INTERNAL_8cdd9522_4_k_cu_eb08bcf0_29424cute1_E:
	.zero		1
	.type		_ZN39_INTERNAL_8cdd9522_4_k_cu_eb08bcf0_29424cuda3std3__45__cpo6cbeginE,@object
	.size		_ZN39_INTERNAL_8cdd9522_4_k_cu_eb08bcf0_29424cuda3std3__45__cpo6cbeginE,(_ZN39_INTERNAL_8cdd9522_4_k_cu_eb08bcf0_29424cuda3std3__48in_placeE - _ZN39_INTERNAL_8cdd9522_4_k_cu_eb08bcf0_29424cuda3std3__45__cpo6cbeginE)
_ZN39_INTERNAL_8cdd9522_4_k_cu_eb08bcf0_29424cuda3std3__45__cpo6cbeginE:
	.zero		1
	.type		_ZN39_INTERNAL_8cdd9522_4_k_cu_eb08bcf0_29424cuda3std3__48in_placeE,@object
	.size		_ZN39_INTERNAL_8cdd9522_4_k_cu_eb08bcf0_29424cuda3std3__48in_placeE,(_ZN39_INTERNAL_8cdd9522_4_k_cu_eb08bcf0_29424cuda3std6ranges3__45__cpo9iter_moveE - _ZN39_INTERNAL_8cdd9522_4_k_cu_eb08bcf0_29424cuda3std3__48in_placeE)
_ZN39_INTERNAL_8cdd9522_4_k_cu_eb08bcf0_29424cuda3std3__48in_placeE:
	.zero		1
	.type		_ZN39_INTERNAL_8cdd9522_4_k_cu_eb08bcf0_29424cuda3std6ranges3__45__cpo9iter_moveE,@object
	.size		_ZN39_INTERNAL_8cdd9522_4_k_cu_eb08bcf0_29424cuda3std6ranges3__45__cpo9iter_moveE,(_ZN39_INTERNAL_8cdd9522_4_k_cu_eb08bcf0_29424cuda3std3__45__cpo5beginE - _ZN39_INTERNAL_8cdd9522_4_k_cu_eb08bcf0_29424cuda3std6ranges3__45__cpo9iter_moveE)
_ZN39_INTERNAL_8cdd9522_4_k_cu_eb08bcf0_29424cuda3std6ranges3__45__cpo9iter_moveE:
	.zero		1
	.type		_ZN39_INTERNAL_8cdd9522_4_k_cu_eb08bcf0_29424cuda3std3__45__cpo5beginE,@object
	.size		_ZN39_INTERNAL_8cdd9522_4_k_cu_eb08bcf0_29424cuda3std3__45__cpo5beginE,(_ZN39_INTERNAL_8cdd9522_4_k_cu_eb08bcf0_29424cuda3std3__441_GLOBAL__N__8cdd9522_4_k_cu_eb08bcf0_29426ignoreE - _ZN39_INTERNAL_8cdd9522_4_k_cu_eb08bcf0_29424cuda3std3__45__cpo5beginE)
_ZN39_INTERNAL_8cdd9522_4_k_cu_eb08bcf0_29424cuda3std3__45__cpo5beginE:
	.zero		1
	.type		_ZN39_INTERNAL_8cdd9522_4_k_cu_eb08bcf0_29424cuda3std3__441_GLOBAL__N__8cdd9522_4_k_cu_eb08bcf0_29426ignoreE,@object
	.size		_ZN39_INTERNAL_8cdd9522_4_k_cu_eb08bcf0_29424cuda3std3__441_GLOBAL__N__8cdd9522_4_k_cu_eb08bcf0_29426ignoreE,(_ZN39_INTERNAL_8cdd9522_4_k_cu_eb08bcf0_29424cute7productE - _ZN39_INTERNAL_8cdd9522_4_k_cu_eb08bcf0_29424cuda3std3__441_GLOBAL__N__8cdd9522_4_k_cu_eb08bcf0_29426ignoreE)
_ZN39_INTERNAL_8cdd9522_4_k_cu_eb08bcf0_29424cuda3std3__441_GLOBAL__N__8cdd9522_4_k_cu_eb08bcf0_29426ignoreE:
	.zero		1
	.type		_ZN39_INTERNAL_8cdd9522_4_k_cu_eb08bcf0_29424cute7productE,@object
	.size		_ZN39_INTERNAL_8cdd9522_4_k_cu_eb08bcf0_29424cute7productE,(_ZN39_INTERNAL_8cdd9522_4_k_cu_eb08bcf0_29424cuda3std3__45__cpo3endE - _ZN39_INTERNAL_8cdd9522_4_k_cu_eb08bcf0_29424cute7productE)
_ZN39_INTERNAL_8cdd9522_4_k_cu_eb08bcf0_29424cute7productE:
	.zero		1
	.type		_ZN39_INTERNAL_8cdd9522_4_k_cu_eb08bcf0_29424cuda3std3__45__cpo3endE,@object
	.size		_ZN39_INTERNAL_8cdd9522_4_k_cu_eb08bcf0_29424cuda3std3__45__cpo3endE,(_ZN39_INTERNAL_8cdd9522_4_k_cu_eb08bcf0_29424cuda3std3__419piecewise_constructE - _ZN39_INTERNAL_8cdd9522_4_k_cu_eb08bcf0_29424cuda3std3__45__cpo3endE)
_ZN39_INTERNAL_8cdd9522_4_k_cu_eb08bcf0_29424cuda3std3__45__cpo3endE:
	.zero		1
	.type		_ZN39_INTERNAL_8cdd9522_4_k_cu_eb08bcf0_29424cuda3std3__419piecewise_constructE,@object
	.size		_ZN39_INTERNAL_8cdd9522_4_k_cu_eb08bcf0_29424cuda3std3__419piecewise_constructE,(_ZN39_INTERNAL_8cdd9522_4_k_cu_eb08bcf0_29424cuda3std3__45__cpo4cendE - _ZN39_INTERNAL_8cdd9522_4_k_cu_eb08bcf0_29424cuda3std3__419piecewise_constructE)
_ZN39_INTERNAL_8cdd9522_4_k_cu_eb08bcf0_29424cuda3std3__419piecewise_constructE:
	.zero		1
	.type		_ZN39_INTERNAL_8cdd9522_4_k_cu_eb08bcf0_29424cuda3std3__45__cpo4cendE,@object
	.size		_ZN39_INTERNAL_8cdd9522_4_k_cu_eb08bcf0_29424cuda3std3__45__cpo4cendE,(_ZN39_INTERNAL_8cdd9522_4_k_cu_eb08bcf0_29424cuda3std6ranges3__45__cpo4swapE - _ZN39_INTERNAL_8cdd9522_4_k_cu_eb08bcf0_29424cuda3std3__45__cpo4cendE)
_ZN39_INTERNAL_8cdd9522_4_k_cu_eb08bcf0_29424cuda3std3__45__cpo4cendE:
	.zero		1
	.type		_ZN39_INTERNAL_8cdd9522_4_k_cu_eb08bcf0_29424cuda3std6ranges3__45__cpo4swapE,@object
	.size		_ZN39_INTERNAL_8cdd9522_4_k_cu_eb08bcf0_29424cuda3std6ranges3__45__cpo4swapE,(.L_7 - _ZN39_INTERNAL_8cdd9522_4_k_cu_eb08bcf0_29424cuda3std6ranges3__45__cpo4swapE)
_ZN39_INTERNAL_8cdd9522_4_k_cu_eb08bcf0_29424cuda3std6ranges3__45__cpo4swapE:
	.zero		1
.L_7:


//--------------------- .nv.constant0._ZN7cutlass13device_kernelINS_4conv6kernel13ConvUniversalINS1_16ConvProblemShapeILNS1_8OperatorE2ELi2EEENS1_10collective14CollectiveConvINS1_46MainloopSm90TmaGmmaWarpSpecializedImplicitGemmILS5_2ELi18ELi2EN4cute5tupleIJNSA_1CILi2EEENSC_ILi1EEESE_EEENS1_36KernelImplicitTmaWarpSpecializedSm90ELi1EEENSB_IJNSC_ILi128EEENSB_IJNSC_ILi64EEEEEENSB_IJNSC_ILi32EEEEEEEEENS_10bfloat16_tESO_NSA_8TiledMMAINSA_8MMA_AtomIJNSA_4SM904GMMA27MMA_64x64x16_F32BF16BF16_SSILNSS_5MajorE1ELSU_1ELNSS_7ScaleInE1ELSV_1EEEEEENSA_6LayoutINSB_IJSE_SE_SE_EEENSB_IJNSC_ILi0EEES10_S10_EEEEENSB_IJNSA_10UnderscoreES13_S13_EEEEENS7_6detail26Sm90ImplicitGemmTileTraitsINSA_13SM90_TMA_LOADENSA_14ComposedLayoutINSA_7SwizzleILi3ELi4ELi3EEENSA_18smem_ptr_flag_bitsILi16EEENSY_INSB_IJNSB_IJSJ_SD_EEENSB_IJNSC_ILi8EEENSC_ILi4EEEEEENSB_IJSE_NSC_ILi18EEEEEEEEENSB_IJNSB_IJSE_NSC_ILi2048EEEEEENSB_IJSJ_NSC_ILi512EEEEEENSB_IJS10_NSC_ILi4096EEEEEEEEEEEEEvEENS17_INSA_30SM90_TMA_LOAD_IM2COL_MULTICASTENS19_IS1B_S1D_NSY_INSB_IJNSB_IJSJ_SE_EEES1H_S1J_EEENSB_IJNSB_IJSE_S10_EEES1O_NSB_IJS10_S1L_EEEEEEEEEEvEEEENS_8epilogue10collective6detail29Sm90TmaWarpSpecializedAdapterINS26_15DefaultEpilogueISO_NSB_IJlNSB_IJSE_llEEES10_EEES2B_NS25_6thread17LinearCombinationISO_Li1EffLNS2C_9ScaleType4KindE0ELNS_15FloatRoundStyleE2ESO_EENS_4gemm15EpilogueDefaultEEEEEvvEEEEvNT_6ParamsE --------------------------
	.section	.nv.constant0._ZN7cutlass13device_kernelINS_4conv6kernel13ConvUniversalINS1_16ConvProblemShapeILNS1_8OperatorE2ELi2EEENS1_10collective14CollectiveConvINS1_46MainloopSm90TmaGmmaWarpSpecializedImplicitGemmILS5_2ELi18ELi2EN4cute5tupleIJNSA_1CILi2EEENSC_ILi1EEESE_EEENS1_36KernelImplicitTmaWarpSpecializedSm90ELi1EEENSB_IJNSC_ILi128EEENSB_IJNSC_ILi64EEEEEENSB_IJNSC_ILi32EEEEEEEEENS_10bfloat16_tESO_NSA_8TiledMMAINSA_8MMA_AtomIJNSA_4SM904GMMA27MMA_64x64x16_F32BF16BF16_SSILNSS_5MajorE1ELSU_1ELNSS_7ScaleInE1ELSV_1EEEEEENSA_6LayoutINSB_IJSE_SE_SE_EEENSB_IJNSC_ILi0EEES10_S10_EEEEENSB_IJNSA_10UnderscoreES13_S13_EEEEENS7_6detail26Sm90ImplicitGemmTileTraitsINSA_13SM90_TMA_LOADENSA_14ComposedLayoutINSA_7SwizzleILi3ELi4ELi3EEENSA_18smem_ptr_flag_bitsILi16EEENSY_INSB_IJNSB_IJSJ_SD_EEENSB_IJNSC_ILi8EEENSC_ILi4EEEEEENSB_IJSE_NSC_ILi18EEEEEEEEENSB_IJNSB_IJSE_NSC_ILi2048EEEEEENSB_IJSJ_NSC_ILi512EEEEEENSB_IJS10_NSC_ILi4096EEEEEEEEEEEEEvEENS17_INSA_30SM90_TMA_LOAD_IM2COL_MULTICASTENS19_IS1B_S1D_NSY_INSB_IJNSB_IJSJ_SE_EEES1H_S1J_EEENSB_IJNSB_IJSE_S10_EEES1O_NSB_IJS10_S1L_EEEEEEEEEEvEEEENS_8epilogue10collective6detail29Sm90TmaWarpSpecializedAdapterINS26_15DefaultEpilogueISO_NSB_IJlNSB_IJSE_llEEES10_EEES2B_NS25_6thread17LinearCombinationISO_Li1EffLNS2C_9ScaleType4KindE0ELNS_15FloatRoundStyleE2ESO_EENS_4gemm15EpilogueDefaultEEEEEvvEEEEvNT_6ParamsE,"a",@progbits
	.sectionflags	@""
	.align	4
.nv.constant0._ZN7cutlass13device_kernelINS_4conv6kernel13ConvUniversalINS1_16ConvProblemShapeILNS1_8OperatorE2ELi2EEENS1_10collective14CollectiveConvINS1_46MainloopSm90TmaGmmaWarpSpecializedImplicitGemmILS5_2ELi18ELi2EN4cute5tupleIJNSA_1CILi2EEENSC_ILi1EEESE_EEENS1_36KernelImplicitTmaWarpSpecializedSm90ELi1EEENSB_IJNSC_ILi128EEENSB_IJNSC_ILi64EEEEEENSB_IJNSC_ILi32EEEEEEEEENS_10bfloat16_tESO_NSA_8TiledMMAINSA_8MMA_AtomIJNSA_4SM904GMMA27MMA_64x64x16_F32BF16BF16_SSILNSS_5MajorE1ELSU_1ELNSS_7ScaleInE1ELSV_1EEEEEENSA_6LayoutINSB_IJSE_SE_SE_EEENSB_IJNSC_ILi0EEES10_S10_EEEEENSB_IJNSA_10UnderscoreES13_S13_EEEEENS7_6detail26Sm90ImplicitGemmTileTraitsINSA_13SM90_TMA_LOADENSA_14ComposedLayoutINSA_7SwizzleILi3ELi4ELi3EEENSA_18smem_ptr_flag_bitsILi16EEENSY_INSB_IJNSB_IJSJ_SD_EEENSB_IJNSC_ILi8EEENSC_ILi4EEEEEENSB_IJSE_NSC_ILi18EEEEEEEEENSB_IJNSB_IJSE_NSC_ILi2048EEEEEENSB_IJSJ_NSC_ILi512EEEEEENSB_IJS10_NSC_ILi4096EEEEEEEEEEEEEvEENS17_INSA_30SM90_TMA_LOAD_IM2COL_MULTICASTENS19_IS1B_S1D_NSY_INSB_IJNSB_IJSJ_SE_EEES1H_S1J_EEENSB_IJNSB_IJSE_S10_EEES1O_NSB_IJS10_S1L_EEEEEEEEEEvEEEENS_8epilogue10collective6detail29Sm90TmaWarpSpecializedAdapterINS26_15DefaultEpilogueISO_NSB_IJlNSB_IJSE_llEEES10_EEES2B_NS25_6thread17LinearCombinationISO_Li1EffLNS2C_9ScaleType4KindE0ELNS_15FloatRoundStyleE2ESO_EENS_4gemm15EpilogueDefaultEEEEEvvEEEEvNT_6ParamsE:
	.zero		1536


//--------------------- SYMBOLS --------------------------

	.type		.nv.reservedSmem.offset0,@object
	.size		.nv.reservedSmem.offset0,0x4
